//
// Generated by NVIDIA NVVM Compiler
//
// Compiler Build ID: CL-36424714
// Cuda compilation tools, release 13.0, V13.0.88
// Based on NVVM 20.0.0
//

.version 9.0
.target sm_100
.address_size 64

	// .globl	_Z7fun_gpuPdS_id
.func  (.param .align 16 .b8 func_retval0[16]) __internal_trig_reduction_slowpathd
(
	.param .b64 __internal_trig_reduction_slowpathd_param_0
)
;
.global .align 8 .b8 __cudart_i2opi_d[144] = {8, 93, 141, 31, 177, 95, 251, 107, 234, 146, 82, 138, 247, 57, 7, 61, 123, 241, 229, 235, 199, 186, 39, 117, 45, 234, 95, 158, 102, 63, 70, 79, 183, 9, 203, 39, 207, 126, 54, 109, 31, 109, 10, 90, 139, 17, 47, 239, 15, 152, 5, 222, 255, 151, 248, 31, 59, 40, 249, 189, 139, 95, 132, 156, 244, 57, 83, 131, 57, 214, 145, 57, 65, 126, 95, 180, 38, 112, 156, 233, 132, 68, 187, 46, 245, 53, 130, 232, 62, 167, 41, 177, 28, 235, 29, 254, 28, 146, 209, 9, 234, 46, 73, 6, 224, 210, 77, 66, 58, 110, 36, 183, 97, 197, 187, 222, 171, 99, 81, 254, 65, 144, 67, 60, 153, 149, 98, 219, 192, 221, 52, 245, 209, 87, 39, 252, 41, 21, 68, 78, 110, 131, 249, 162};
.global .align 16 .b8 __cudart_sin_cos_coeffs[128] = {70, 210, 176, 44, 241, 229, 90, 190, 146, 227, 172, 105, 227, 29, 199, 62, 161, 98, 219, 25, 160, 1, 42, 191, 24, 8, 17, 17, 17, 17, 129, 63, 84, 85, 85, 85, 85, 85, 197, 191, 0, 0, 0, 0, 0, 0, 0, 0, 0, 0, 0, 0, 0, 0, 0, 0, 100, 129, 253, 32, 131, 255, 168, 189, 40, 133, 239, 193, 167, 238, 33, 62, 217, 230, 6, 142, 79, 126, 146, 190, 233, 188, 221, 25, 160, 1, 250, 62, 71, 93, 193, 22, 108, 193, 86, 191, 81, 85, 85, 85, 85, 85, 165, 63, 0, 0, 0, 0, 0, 0, 224, 191, 0, 0, 0, 0, 0, 0, 240, 63};

.visible .entry _Z7fun_gpuPdS_id(
	.param .u64 .ptr .align 1 _Z7fun_gpuPdS_id_param_0,
	.param .u64 .ptr .align 1 _Z7fun_gpuPdS_id_param_1,
	.param .u32 _Z7fun_gpuPdS_id_param_2,
	.param .f64 _Z7fun_gpuPdS_id_param_3
)
{
	.reg .pred 	%p<42>;
	.reg .b32 	%r<97>;
	.reg .b64 	%rd<49>;
	.reg .b64 	%fd<348>;

	ld.param.u64 	%rd2, [_Z7fun_gpuPdS_id_param_0];
	ld.param.u64 	%rd3, [_Z7fun_gpuPdS_id_param_1];
	ld.param.u32 	%r32, [_Z7fun_gpuPdS_id_param_2];
	ld.param.f64 	%fd72, [_Z7fun_gpuPdS_id_param_3];
	mov.u32 	%r33, %ntid.x;
	mov.u32 	%r34, %ctaid.x;
	mov.u32 	%r35, %tid.x;
	mad.lo.s32 	%r1, %r33, %r34, %r35;
	add.s32 	%r36, %r32, -1;
	setp.ge.s32 	%p1, %r1, %r36;
	@%p1 bra 	$L__BB0_42;
	cvta.to.global.u64 	%rd4, %rd2;
	mul.wide.s32 	%rd5, %r1, 8;
	add.s64 	%rd1, %rd4, %rd5;
	ld.global.f64 	%fd1, [%rd1];
	add.f64 	%fd2, %fd1, %fd1;
	abs.f64 	%fd3, %fd2;
	setp.neu.f64 	%p2, %fd3, 0d7FF0000000000000;
	@%p2 bra 	$L__BB0_3;
	mov.f64 	%fd78, 0d0000000000000000;
	mul.rn.f64 	%fd338, %fd2, %fd78;
	mov.b32 	%r87, 0;
	bra.uni 	$L__BB0_5;
$L__BB0_3:
	mul.f64 	%fd73, %fd2, 0d3FE45F306DC9C883;
	cvt.rni.s32.f64 	%r87, %fd73;
	cvt.rn.f64.s32 	%fd74, %r87;
	fma.rn.f64 	%fd75, %fd74, 0dBFF921FB54442D18, %fd2;
	fma.rn.f64 	%fd76, %fd74, 0dBC91A62633145C00, %fd75;
	fma.rn.f64 	%fd338, %fd74, 0dB97B839A252049C0, %fd76;
	setp.ltu.f64 	%p3, %fd3, 0d41E0000000000000;
	@%p3 bra 	$L__BB0_5;
	{ // callseq 0, 0
	.param .b64 param0;
	st.param.f64 	[param0], %fd2;
	.param .align 16 .b8 retval0[16];
	call.uni (retval0), 
	__internal_trig_reduction_slowpathd, 
	(
	param0
	);
	ld.param.f64 	%fd338, [retval0];
	ld.param.b32 	%r87, [retval0+8];
	} // callseq 0
$L__BB0_5:
	shl.b32 	%r39, %r87, 6;
	cvt.u64.u32 	%rd6, %r39;
	and.b64  	%rd7, %rd6, 64;
	mov.u64 	%rd8, __cudart_sin_cos_coeffs;
	add.s64 	%rd9, %rd8, %rd7;
	mul.rn.f64 	%fd79, %fd338, %fd338;
	and.b32  	%r40, %r87, 1;
	setp.eq.b32 	%p4, %r40, 1;
	selp.f64 	%fd80, 0dBDA8FF8320FD8164, 0d3DE5DB65F9785EBA, %p4;
	ld.global.nc.v2.f64 	{%fd81, %fd82}, [%rd9];
	fma.rn.f64 	%fd83, %fd80, %fd79, %fd81;
	fma.rn.f64 	%fd84, %fd83, %fd79, %fd82;
	ld.global.nc.v2.f64 	{%fd85, %fd86}, [%rd9+16];
	fma.rn.f64 	%fd87, %fd84, %fd79, %fd85;
	fma.rn.f64 	%fd88, %fd87, %fd79, %fd86;
	ld.global.nc.v2.f64 	{%fd89, %fd90}, [%rd9+32];
	fma.rn.f64 	%fd91, %fd88, %fd79, %fd89;
	fma.rn.f64 	%fd92, %fd91, %fd79, %fd90;
	fma.rn.f64 	%fd93, %fd92, %fd338, %fd338;
	fma.rn.f64 	%fd94, %fd92, %fd79, 0d3FF0000000000000;
	selp.f64 	%fd95, %fd94, %fd93, %p4;
	and.b32  	%r41, %r87, 2;
	setp.eq.s32 	%p5, %r41, 0;
	mov.f64 	%fd96, 0d0000000000000000;
	sub.f64 	%fd97, %fd96, %fd95;
	selp.f64 	%fd98, %fd95, %fd97, %p5;
	fma.rn.f64 	%fd8, %fd98, 0d3FE0000000000000, %fd1;
	mul.f64 	%fd9, %fd1, 0d4010000000000000;
	abs.f64 	%fd10, %fd9;
	setp.eq.f64 	%p6, %fd10, 0d7FF0000000000000;
	@%p6 bra 	$L__BB0_8;
	mul.f64 	%fd99, %fd9, 0d3FE45F306DC9C883;
	cvt.rni.s32.f64 	%r88, %fd99;
	cvt.rn.f64.s32 	%fd100, %r88;
	fma.rn.f64 	%fd101, %fd100, 0dBFF921FB54442D18, %fd9;
	fma.rn.f64 	%fd102, %fd100, 0dBC91A62633145C00, %fd101;
	fma.rn.f64 	%fd339, %fd100, 0dB97B839A252049C0, %fd102;
	setp.ltu.f64 	%p7, %fd10, 0d41E0000000000000;
	@%p7 bra 	$L__BB0_9;
	{ // callseq 1, 0
	.param .b64 param0;
	st.param.f64 	[param0], %fd9;
	.param .align 16 .b8 retval0[16];
	call.uni (retval0), 
	__internal_trig_reduction_slowpathd, 
	(
	param0
	);
	ld.param.f64 	%fd339, [retval0];
	ld.param.b32 	%r88, [retval0+8];
	} // callseq 1
	bra.uni 	$L__BB0_9;
$L__BB0_8:
	mov.f64 	%fd104, 0d0000000000000000;
	mul.rn.f64 	%fd339, %fd9, %fd104;
	mov.b32 	%r88, 0;
$L__BB0_9:
	shl.b32 	%r44, %r88, 6;
	cvt.u64.u32 	%rd10, %r44;
	and.b64  	%rd11, %rd10, 64;
	add.s64 	%rd13, %rd8, %rd11;
	mul.rn.f64 	%fd105, %fd339, %fd339;
	and.b32  	%r45, %r88, 1;
	setp.eq.b32 	%p8, %r45, 1;
	selp.f64 	%fd106, 0dBDA8FF8320FD8164, 0d3DE5DB65F9785EBA, %p8;
	ld.global.nc.v2.f64 	{%fd107, %fd108}, [%rd13];
	fma.rn.f64 	%fd109, %fd106, %fd105, %fd107;
	fma.rn.f64 	%fd110, %fd109, %fd105, %fd108;
	ld.global.nc.v2.f64 	{%fd111, %fd112}, [%rd13+16];
	fma.rn.f64 	%fd113, %fd110, %fd105, %fd111;
	fma.rn.f64 	%fd114, %fd113, %fd105, %fd112;
	ld.global.nc.v2.f64 	{%fd115, %fd116}, [%rd13+32];
	fma.rn.f64 	%fd117, %fd114, %fd105, %fd115;
	fma.rn.f64 	%fd118, %fd117, %fd105, %fd116;
	fma.rn.f64 	%fd119, %fd118, %fd339, %fd339;
	fma.rn.f64 	%fd120, %fd118, %fd105, 0d3FF0000000000000;
	selp.f64 	%fd121, %fd120, %fd119, %p8;
	and.b32  	%r46, %r88, 2;
	setp.eq.s32 	%p9, %r46, 0;
	mov.f64 	%fd122, 0d0000000000000000;
	sub.f64 	%fd123, %fd122, %fd121;
	selp.f64 	%fd124, %fd121, %fd123, %p9;
	fma.rn.f64 	%fd15, %fd124, 0d3FD0000000000000, %fd8;
	mul.f64 	%fd16, %fd1, 0d4020000000000000;
	abs.f64 	%fd17, %fd16;
	setp.eq.f64 	%p10, %fd17, 0d7FF0000000000000;
	@%p10 bra 	$L__BB0_12;
	mul.f64 	%fd125, %fd16, 0d3FE45F306DC9C883;
	cvt.rni.s32.f64 	%r89, %fd125;
	cvt.rn.f64.s32 	%fd126, %r89;
	fma.rn.f64 	%fd127, %fd126, 0dBFF921FB54442D18, %fd16;
	fma.rn.f64 	%fd128, %fd126, 0dBC91A62633145C00, %fd127;
	fma.rn.f64 	%fd340, %fd126, 0dB97B839A252049C0, %fd128;
	setp.ltu.f64 	%p11, %fd17, 0d41E0000000000000;
	@%p11 bra 	$L__BB0_13;
	{ // callseq 2, 0
	.param .b64 param0;
	st.param.f64 	[param0], %fd16;
	.param .align 16 .b8 retval0[16];
	call.uni (retval0), 
	__internal_trig_reduction_slowpathd, 
	(
	param0
	);
	ld.param.f64 	%fd340, [retval0];
	ld.param.b32 	%r89, [retval0+8];
	} // callseq 2
	bra.uni 	$L__BB0_13;
$L__BB0_12:
	mov.f64 	%fd130, 0d0000000000000000;
	mul.rn.f64 	%fd340, %fd16, %fd130;
	mov.b32 	%r89, 0;
$L__BB0_13:
	shl.b32 	%r49, %r89, 6;
	cvt.u64.u32 	%rd14, %r49;
	and.b64  	%rd15, %rd14, 64;
	add.s64 	%rd17, %rd8, %rd15;
	mul.rn.f64 	%fd131, %fd340, %fd340;
	and.b32  	%r50, %r89, 1;
	setp.eq.b32 	%p12, %r50, 1;
	selp.f64 	%fd132, 0dBDA8FF8320FD8164, 0d3DE5DB65F9785EBA, %p12;
	ld.global.nc.v2.f64 	{%fd133, %fd134}, [%rd17];
	fma.rn.f64 	%fd135, %fd132, %fd131, %fd133;
	fma.rn.f64 	%fd136, %fd135, %fd131, %fd134;
	ld.global.nc.v2.f64 	{%fd137, %fd138}, [%rd17+16];
	fma.rn.f64 	%fd139, %fd136, %fd131, %fd137;
	fma.rn.f64 	%fd140, %fd139, %fd131, %fd138;
	ld.global.nc.v2.f64 	{%fd141, %fd142}, [%rd17+32];
	fma.rn.f64 	%fd143, %fd140, %fd131, %fd141;
	fma.rn.f64 	%fd144, %fd143, %fd131, %fd142;
	fma.rn.f64 	%fd145, %fd144, %fd340, %fd340;
	fma.rn.f64 	%fd146, %fd144, %fd131, 0d3FF0000000000000;
	selp.f64 	%fd147, %fd146, %fd145, %p12;
	and.b32  	%r51, %r89, 2;
	setp.eq.s32 	%p13, %r51, 0;
	mov.f64 	%fd148, 0d0000000000000000;
	sub.f64 	%fd149, %fd148, %fd147;
	selp.f64 	%fd150, %fd147, %fd149, %p13;
	fma.rn.f64 	%fd22, %fd150, 0d3FC0000000000000, %fd15;
	mul.f64 	%fd23, %fd1, 0d4030000000000000;
	abs.f64 	%fd24, %fd23;
	setp.eq.f64 	%p14, %fd24, 0d7FF0000000000000;
	@%p14 bra 	$L__BB0_16;
	mul.f64 	%fd151, %fd23, 0d3FE45F306DC9C883;
	cvt.rni.s32.f64 	%r90, %fd151;
	cvt.rn.f64.s32 	%fd152, %r90;
	fma.rn.f64 	%fd153, %fd152, 0dBFF921FB54442D18, %fd23;
	fma.rn.f64 	%fd154, %fd152, 0dBC91A62633145C00, %fd153;
	fma.rn.f64 	%fd341, %fd152, 0dB97B839A252049C0, %fd154;
	setp.ltu.f64 	%p15, %fd24, 0d41E0000000000000;
	@%p15 bra 	$L__BB0_17;
	{ // callseq 3, 0
	.param .b64 param0;
	st.param.f64 	[param0], %fd23;
	.param .align 16 .b8 retval0[16];
	call.uni (retval0), 
	__internal_trig_reduction_slowpathd, 
	(
	param0
	);
	ld.param.f64 	%fd341, [retval0];
	ld.param.b32 	%r90, [retval0+8];
	} // callseq 3
	bra.uni 	$L__BB0_17;
$L__BB0_16:
	mov.f64 	%fd156, 0d0000000000000000;
	mul.rn.f64 	%fd341, %fd23, %fd156;
	mov.b32 	%r90, 0;
$L__BB0_17:
	shl.b32 	%r54, %r90, 6;
	cvt.u64.u32 	%rd18, %r54;
	and.b64  	%rd19, %rd18, 64;
	add.s64 	%rd21, %rd8, %rd19;
	mul.rn.f64 	%fd157, %fd341, %fd341;
	and.b32  	%r55, %r90, 1;
	setp.eq.b32 	%p16, %r55, 1;
	selp.f64 	%fd158, 0dBDA8FF8320FD8164, 0d3DE5DB65F9785EBA, %p16;
	ld.global.nc.v2.f64 	{%fd159, %fd160}, [%rd21];
	fma.rn.f64 	%fd161, %fd158, %fd157, %fd159;
	fma.rn.f64 	%fd162, %fd161, %fd157, %fd160;
	ld.global.nc.v2.f64 	{%fd163, %fd164}, [%rd21+16];
	fma.rn.f64 	%fd165, %fd162, %fd157, %fd163;
	fma.rn.f64 	%fd166, %fd165, %fd157, %fd164;
	ld.global.nc.v2.f64 	{%fd167, %fd168}, [%rd21+32];
	fma.rn.f64 	%fd169, %fd166, %fd157, %fd167;
	fma.rn.f64 	%fd170, %fd169, %fd157, %fd168;
	fma.rn.f64 	%fd171, %fd170, %fd341, %fd341;
	fma.rn.f64 	%fd172, %fd170, %fd157, 0d3FF0000000000000;
	selp.f64 	%fd173, %fd172, %fd171, %p16;
	and.b32  	%r56, %r90, 2;
	setp.eq.s32 	%p17, %r56, 0;
	mov.f64 	%fd174, 0d0000000000000000;
	sub.f64 	%fd175, %fd174, %fd173;
	selp.f64 	%fd176, %fd173, %fd175, %p17;
	fma.rn.f64 	%fd29, %fd176, 0d3FB0000000000000, %fd22;
	mul.f64 	%fd30, %fd1, 0d4040000000000000;
	abs.f64 	%fd31, %fd30;
	setp.eq.f64 	%p18, %fd31, 0d7FF0000000000000;
	@%p18 bra 	$L__BB0_20;
	mul.f64 	%fd177, %fd30, 0d3FE45F306DC9C883;
	cvt.rni.s32.f64 	%r91, %fd177;
	cvt.rn.f64.s32 	%fd178, %r91;
	fma.rn.f64 	%fd179, %fd178, 0dBFF921FB54442D18, %fd30;
	fma.rn.f64 	%fd180, %fd178, 0dBC91A62633145C00, %fd179;
	fma.rn.f64 	%fd342, %fd178, 0dB97B839A252049C0, %fd180;
	setp.ltu.f64 	%p19, %fd31, 0d41E0000000000000;
	@%p19 bra 	$L__BB0_21;
	{ // callseq 4, 0
	.param .b64 param0;
	st.param.f64 	[param0], %fd30;
	.param .align 16 .b8 retval0[16];
	call.uni (retval0), 
	__internal_trig_reduction_slowpathd, 
	(
	param0
	);
	ld.param.f64 	%fd342, [retval0];
	ld.param.b32 	%r91, [retval0+8];
	} // callseq 4
	bra.uni 	$L__BB0_21;
$L__BB0_20:
	mov.f64 	%fd182, 0d0000000000000000;
	mul.rn.f64 	%fd342, %fd30, %fd182;
	mov.b32 	%r91, 0;
$L__BB0_21:
	shl.b32 	%r59, %r91, 6;
	cvt.u64.u32 	%rd22, %r59;
	and.b64  	%rd23, %rd22, 64;
	add.s64 	%rd25, %rd8, %rd23;
	mul.rn.f64 	%fd183, %fd342, %fd342;
	and.b32  	%r60, %r91, 1;
	setp.eq.b32 	%p20, %r60, 1;
	selp.f64 	%fd184, 0dBDA8FF8320FD8164, 0d3DE5DB65F9785EBA, %p20;
	ld.global.nc.v2.f64 	{%fd185, %fd186}, [%rd25];
	fma.rn.f64 	%fd187, %fd184, %fd183, %fd185;
	fma.rn.f64 	%fd188, %fd187, %fd183, %fd186;
	ld.global.nc.v2.f64 	{%fd189, %fd190}, [%rd25+16];
	fma.rn.f64 	%fd191, %fd188, %fd183, %fd189;
	fma.rn.f64 	%fd192, %fd191, %fd183, %fd190;
	ld.global.nc.v2.f64 	{%fd193, %fd194}, [%rd25+32];
	fma.rn.f64 	%fd195, %fd192, %fd183, %fd193;
	fma.rn.f64 	%fd196, %fd195, %fd183, %fd194;
	fma.rn.f64 	%fd197, %fd196, %fd342, %fd342;
	fma.rn.f64 	%fd198, %fd196, %fd183, 0d3FF0000000000000;
	selp.f64 	%fd199, %fd198, %fd197, %p20;
	and.b32  	%r61, %r91, 2;
	setp.eq.s32 	%p21, %r61, 0;
	mov.f64 	%fd200, 0d0000000000000000;
	sub.f64 	%fd201, %fd200, %fd199;
	selp.f64 	%fd202, %fd199, %fd201, %p21;
	fma.rn.f64 	%fd36, %fd202, 0d3FA0000000000000, %fd29;
	ld.global.f64 	%fd37, [%rd1+8];
	add.f64 	%fd38, %fd37, %fd37;
	abs.f64 	%fd39, %fd38;
	setp.neu.f64 	%p22, %fd39, 0d7FF0000000000000;
	@%p22 bra 	$L__BB0_23;
	mov.f64 	%fd208, 0d0000000000000000;
	mul.rn.f64 	%fd343, %fd38, %fd208;
	mov.b32 	%r92, 0;
	bra.uni 	$L__BB0_25;
$L__BB0_23:
	mul.f64 	%fd203, %fd38, 0d3FE45F306DC9C883;
	cvt.rni.s32.f64 	%r92, %fd203;
	cvt.rn.f64.s32 	%fd204, %r92;
	fma.rn.f64 	%fd205, %fd204, 0dBFF921FB54442D18, %fd38;
	fma.rn.f64 	%fd206, %fd204, 0dBC91A62633145C00, %fd205;
	fma.rn.f64 	%fd343, %fd204, 0dB97B839A252049C0, %fd206;
	setp.ltu.f64 	%p23, %fd39, 0d41E0000000000000;
	@%p23 bra 	$L__BB0_25;
	{ // callseq 5, 0
	.param .b64 param0;
	st.param.f64 	[param0], %fd38;
	.param .align 16 .b8 retval0[16];
	call.uni (retval0), 
	__internal_trig_reduction_slowpathd, 
	(
	param0
	);
	ld.param.f64 	%fd343, [retval0];
	ld.param.b32 	%r92, [retval0+8];
	} // callseq 5
$L__BB0_25:
	shl.b32 	%r64, %r92, 6;
	cvt.u64.u32 	%rd26, %r64;
	and.b64  	%rd27, %rd26, 64;
	add.s64 	%rd29, %rd8, %rd27;
	mul.rn.f64 	%fd209, %fd343, %fd343;
	and.b32  	%r65, %r92, 1;
	setp.eq.b32 	%p24, %r65, 1;
	selp.f64 	%fd210, 0dBDA8FF8320FD8164, 0d3DE5DB65F9785EBA, %p24;
	ld.global.nc.v2.f64 	{%fd211, %fd212}, [%rd29];
	fma.rn.f64 	%fd213, %fd210, %fd209, %fd211;
	fma.rn.f64 	%fd214, %fd213, %fd209, %fd212;
	ld.global.nc.v2.f64 	{%fd215, %fd216}, [%rd29+16];
	fma.rn.f64 	%fd217, %fd214, %fd209, %fd215;
	fma.rn.f64 	%fd218, %fd217, %fd209, %fd216;
	ld.global.nc.v2.f64 	{%fd219, %fd220}, [%rd29+32];
	fma.rn.f64 	%fd221, %fd218, %fd209, %fd219;
	fma.rn.f64 	%fd222, %fd221, %fd209, %fd220;
	fma.rn.f64 	%fd223, %fd222, %fd343, %fd343;
	fma.rn.f64 	%fd224, %fd222, %fd209, 0d3FF0000000000000;
	selp.f64 	%fd225, %fd224, %fd223, %p24;
	and.b32  	%r66, %r92, 2;
	setp.eq.s32 	%p25, %r66, 0;
	mov.f64 	%fd226, 0d0000000000000000;
	sub.f64 	%fd227, %fd226, %fd225;
	selp.f64 	%fd228, %fd225, %fd227, %p25;
	fma.rn.f64 	%fd44, %fd228, 0d3FE0000000000000, %fd37;
	mul.f64 	%fd45, %fd37, 0d4010000000000000;
	abs.f64 	%fd46, %fd45;
	setp.eq.f64 	%p26, %fd46, 0d7FF0000000000000;
	@%p26 bra 	$L__BB0_28;
	mul.f64 	%fd229, %fd45, 0d3FE45F306DC9C883;
	cvt.rni.s32.f64 	%r93, %fd229;
	cvt.rn.f64.s32 	%fd230, %r93;
	fma.rn.f64 	%fd231, %fd230, 0dBFF921FB54442D18, %fd45;
	fma.rn.f64 	%fd232, %fd230, 0dBC91A62633145C00, %fd231;
	fma.rn.f64 	%fd344, %fd230, 0dB97B839A252049C0, %fd232;
	setp.ltu.f64 	%p27, %fd46, 0d41E0000000000000;
	@%p27 bra 	$L__BB0_29;
	{ // callseq 6, 0
	.param .b64 param0;
	st.param.f64 	[param0], %fd45;
	.param .align 16 .b8 retval0[16];
	call.uni (retval0), 
	__internal_trig_reduction_slowpathd, 
	(
	param0
	);
	ld.param.f64 	%fd344, [retval0];
	ld.param.b32 	%r93, [retval0+8];
	} // callseq 6
	bra.uni 	$L__BB0_29;
$L__BB0_28:
	mov.f64 	%fd234, 0d0000000000000000;
	mul.rn.f64 	%fd344, %fd45, %fd234;
	mov.b32 	%r93, 0;
$L__BB0_29:
	shl.b32 	%r69, %r93, 6;
	cvt.u64.u32 	%rd30, %r69;
	and.b64  	%rd31, %rd30, 64;
	add.s64 	%rd33, %rd8, %rd31;
	mul.rn.f64 	%fd235, %fd344, %fd344;
	and.b32  	%r70, %r93, 1;
	setp.eq.b32 	%p28, %r70, 1;
	selp.f64 	%fd236, 0dBDA8FF8320FD8164, 0d3DE5DB65F9785EBA, %p28;
	ld.global.nc.v2.f64 	{%fd237, %fd238}, [%rd33];
	fma.rn.f64 	%fd239, %fd236, %fd235, %fd237;
	fma.rn.f64 	%fd240, %fd239, %fd235, %fd238;
	ld.global.nc.v2.f64 	{%fd241, %fd242}, [%rd33+16];
	fma.rn.f64 	%fd243, %fd240, %fd235, %fd241;
	fma.rn.f64 	%fd244, %fd243, %fd235, %fd242;
	ld.global.nc.v2.f64 	{%fd245, %fd246}, [%rd33+32];
	fma.rn.f64 	%fd247, %fd244, %fd235, %fd245;
	fma.rn.f64 	%fd248, %fd247, %fd235, %fd246;
	fma.rn.f64 	%fd249, %fd248, %fd344, %fd344;
	fma.rn.f64 	%fd250, %fd248, %fd235, 0d3FF0000000000000;
	selp.f64 	%fd251, %fd250, %fd249, %p28;
	and.b32  	%r71, %r93, 2;
	setp.eq.s32 	%p29, %r71, 0;
	mov.f64 	%fd252, 0d0000000000000000;
	sub.f64 	%fd253, %fd252, %fd251;
	selp.f64 	%fd254, %fd251, %fd253, %p29;
	fma.rn.f64 	%fd51, %fd254, 0d3FD0000000000000, %fd44;
	mul.f64 	%fd52, %fd37, 0d4020000000000000;
	abs.f64 	%fd53, %fd52;
	setp.eq.f64 	%p30, %fd53, 0d7FF0000000000000;
	@%p30 bra 	$L__BB0_32;
	mul.f64 	%fd255, %fd52, 0d3FE45F306DC9C883;
	cvt.rni.s32.f64 	%r94, %fd255;
	cvt.rn.f64.s32 	%fd256, %r94;
	fma.rn.f64 	%fd257, %fd256, 0dBFF921FB54442D18, %fd52;
	fma.rn.f64 	%fd258, %fd256, 0dBC91A62633145C00, %fd257;
	fma.rn.f64 	%fd345, %fd256, 0dB97B839A252049C0, %fd258;
	setp.ltu.f64 	%p31, %fd53, 0d41E0000000000000;
	@%p31 bra 	$L__BB0_33;
	{ // callseq 7, 0
	.param .b64 param0;
	st.param.f64 	[param0], %fd52;
	.param .align 16 .b8 retval0[16];
	call.uni (retval0), 
	__internal_trig_reduction_slowpathd, 
	(
	param0
	);
	ld.param.f64 	%fd345, [retval0];
	ld.param.b32 	%r94, [retval0+8];
	} // callseq 7
	bra.uni 	$L__BB0_33;
$L__BB0_32:
	mov.f64 	%fd260, 0d0000000000000000;
	mul.rn.f64 	%fd345, %fd52, %fd260;
	mov.b32 	%r94, 0;
$L__BB0_33:
	shl.b32 	%r74, %r94, 6;
	cvt.u64.u32 	%rd34, %r74;
	and.b64  	%rd35, %rd34, 64;
	add.s64 	%rd37, %rd8, %rd35;
	mul.rn.f64 	%fd261, %fd345, %fd345;
	and.b32  	%r75, %r94, 1;
	setp.eq.b32 	%p32, %r75, 1;
	selp.f64 	%fd262, 0dBDA8FF8320FD8164, 0d3DE5DB65F9785EBA, %p32;
	ld.global.nc.v2.f64 	{%fd263, %fd264}, [%rd37];
	fma.rn.f64 	%fd265, %fd262, %fd261, %fd263;
	fma.rn.f64 	%fd266, %fd265, %fd261, %fd264;
	ld.global.nc.v2.f64 	{%fd267, %fd268}, [%rd37+16];
	fma.rn.f64 	%fd269, %fd266, %fd261, %fd267;
	fma.rn.f64 	%fd270, %fd269, %fd261, %fd268;
	ld.global.nc.v2.f64 	{%fd271, %fd272}, [%rd37+32];
	fma.rn.f64 	%fd273, %fd270, %fd261, %fd271;
	fma.rn.f64 	%fd274, %fd273, %fd261, %fd272;
	fma.rn.f64 	%fd275, %fd274, %fd345, %fd345;
	fma.rn.f64 	%fd276, %fd274, %fd261, 0d3FF0000000000000;
	selp.f64 	%fd277, %fd276, %fd275, %p32;
	and.b32  	%r76, %r94, 2;
	setp.eq.s32 	%p33, %r76, 0;
	mov.f64 	%fd278, 0d0000000000000000;
	sub.f64 	%fd279, %fd278, %fd277;
	selp.f64 	%fd280, %fd277, %fd279, %p33;
	fma.rn.f64 	%fd58, %fd280, 0d3FC0000000000000, %fd51;
	mul.f64 	%fd59, %fd37, 0d4030000000000000;
	abs.f64 	%fd60, %fd59;
	setp.eq.f64 	%p34, %fd60, 0d7FF0000000000000;
	@%p34 bra 	$L__BB0_36;
	mul.f64 	%fd281, %fd59, 0d3FE45F306DC9C883;
	cvt.rni.s32.f64 	%r95, %fd281;
	cvt.rn.f64.s32 	%fd282, %r95;
	fma.rn.f64 	%fd283, %fd282, 0dBFF921FB54442D18, %fd59;
	fma.rn.f64 	%fd284, %fd282, 0dBC91A62633145C00, %fd283;
	fma.rn.f64 	%fd346, %fd282, 0dB97B839A252049C0, %fd284;
	setp.ltu.f64 	%p35, %fd60, 0d41E0000000000000;
	@%p35 bra 	$L__BB0_37;
	{ // callseq 8, 0
	.param .b64 param0;
	st.param.f64 	[param0], %fd59;
	.param .align 16 .b8 retval0[16];
	call.uni (retval0), 
	__internal_trig_reduction_slowpathd, 
	(
	param0
	);
	ld.param.f64 	%fd346, [retval0];
	ld.param.b32 	%r95, [retval0+8];
	} // callseq 8
	bra.uni 	$L__BB0_37;
$L__BB0_36:
	mov.f64 	%fd286, 0d0000000000000000;
	mul.rn.f64 	%fd346, %fd59, %fd286;
	mov.b32 	%r95, 0;
$L__BB0_37:
	shl.b32 	%r79, %r95, 6;
	cvt.u64.u32 	%rd38, %r79;
	and.b64  	%rd39, %rd38, 64;
	add.s64 	%rd41, %rd8, %rd39;
	mul.rn.f64 	%fd287, %fd346, %fd346;
	and.b32  	%r80, %r95, 1;
	setp.eq.b32 	%p36, %r80, 1;
	selp.f64 	%fd288, 0dBDA8FF8320FD8164, 0d3DE5DB65F9785EBA, %p36;
	ld.global.nc.v2.f64 	{%fd289, %fd290}, [%rd41];
	fma.rn.f64 	%fd291, %fd288, %fd287, %fd289;
	fma.rn.f64 	%fd292, %fd291, %fd287, %fd290;
	ld.global.nc.v2.f64 	{%fd293, %fd294}, [%rd41+16];
	fma.rn.f64 	%fd295, %fd292, %fd287, %fd293;
	fma.rn.f64 	%fd296, %fd295, %fd287, %fd294;
	ld.global.nc.v2.f64 	{%fd297, %fd298}, [%rd41+32];
	fma.rn.f64 	%fd299, %fd296, %fd287, %fd297;
	fma.rn.f64 	%fd300, %fd299, %fd287, %fd298;
	fma.rn.f64 	%fd301, %fd300, %fd346, %fd346;
	fma.rn.f64 	%fd302, %fd300, %fd287, 0d3FF0000000000000;
	selp.f64 	%fd303, %fd302, %fd301, %p36;
	and.b32  	%r81, %r95, 2;
	setp.eq.s32 	%p37, %r81, 0;
	mov.f64 	%fd304, 0d0000000000000000;
	sub.f64 	%fd305, %fd304, %fd303;
	selp.f64 	%fd306, %fd303, %fd305, %p37;
	fma.rn.f64 	%fd65, %fd306, 0d3FB0000000000000, %fd58;
	mul.f64 	%fd66, %fd37, 0d4040000000000000;
	abs.f64 	%fd67, %fd66;
	setp.eq.f64 	%p38, %fd67, 0d7FF0000000000000;
	@%p38 bra 	$L__BB0_40;
	mul.f64 	%fd307, %fd66, 0d3FE45F306DC9C883;
	cvt.rni.s32.f64 	%r96, %fd307;
	cvt.rn.f64.s32 	%fd308, %r96;
	fma.rn.f64 	%fd309, %fd308, 0dBFF921FB54442D18, %fd66;
	fma.rn.f64 	%fd310, %fd308, 0dBC91A62633145C00, %fd309;
	fma.rn.f64 	%fd347, %fd308, 0dB97B839A252049C0, %fd310;
	setp.ltu.f64 	%p39, %fd67, 0d41E0000000000000;
	@%p39 bra 	$L__BB0_41;
	{ // callseq 9, 0
	.param .b64 param0;
	st.param.f64 	[param0], %fd66;
	.param .align 16 .b8 retval0[16];
	call.uni (retval0), 
	__internal_trig_reduction_slowpathd, 
	(
	param0
	);
	ld.param.f64 	%fd347, [retval0];
	ld.param.b32 	%r96, [retval0+8];
	} // callseq 9
	bra.uni 	$L__BB0_41;
$L__BB0_40:
	mov.f64 	%fd312, 0d0000000000000000;
	mul.rn.f64 	%fd347, %fd66, %fd312;
	mov.b32 	%r96, 0;
$L__BB0_41:
	shl.b32 	%r84, %r96, 6;
	cvt.u64.u32 	%rd42, %r84;
	and.b64  	%rd43, %rd42, 64;
	add.s64 	%rd45, %rd8, %rd43;
	mul.rn.f64 	%fd313, %fd347, %fd347;
	and.b32  	%r85, %r96, 1;
	setp.eq.b32 	%p40, %r85, 1;
	selp.f64 	%fd314, 0dBDA8FF8320FD8164, 0d3DE5DB65F9785EBA, %p40;
	ld.global.nc.v2.f64 	{%fd315, %fd316}, [%rd45];
	fma.rn.f64 	%fd317, %fd314, %fd313, %fd315;
	fma.rn.f64 	%fd318, %fd317, %fd313, %fd316;
	ld.global.nc.v2.f64 	{%fd319, %fd320}, [%rd45+16];
	fma.rn.f64 	%fd321, %fd318, %fd313, %fd319;
	fma.rn.f64 	%fd322, %fd321, %fd313, %fd320;
	ld.global.nc.v2.f64 	{%fd323, %fd324}, [%rd45+32];
	fma.rn.f64 	%fd325, %fd322, %fd313, %fd323;
	fma.rn.f64 	%fd326, %fd325, %fd313, %fd324;
	fma.rn.f64 	%fd327, %fd326, %fd347, %fd347;
	fma.rn.f64 	%fd328, %fd326, %fd313, 0d3FF0000000000000;
	selp.f64 	%fd329, %fd328, %fd327, %p40;
	and.b32  	%r86, %r96, 2;
	setp.eq.s32 	%p41, %r86, 0;
	mov.f64 	%fd330, 0d0000000000000000;
	sub.f64 	%fd331, %fd330, %fd329;
	selp.f64 	%fd332, %fd329, %fd331, %p41;
	fma.rn.f64 	%fd333, %fd332, 0d3FA0000000000000, %fd65;
	sub.f64 	%fd334, %fd333, %fd36;
	mul.f64 	%fd335, %fd334, %fd334;
	fma.rn.f64 	%fd336, %fd72, %fd72, %fd335;
	sqrt.rn.f64 	%fd337, %fd336;
	cvta.to.global.u64 	%rd46, %rd3;
	add.s64 	%rd48, %rd46, %rd5;
	st.global.f64 	[%rd48], %fd337;
$L__BB0_42:
	ret;

}
.func  (.param .align 16 .b8 func_retval0[16]) __internal_trig_reduction_slowpathd(
	.param .b64 __internal_trig_reduction_slowpathd_param_0
)
{
	.local .align 8 .b8 	__local_depot1[40];
	.reg .b64 	%SP;
	.reg .b64 	%SPL;
	.reg .pred 	%p<10>;
	.reg .b32 	%r<47>;
	.reg .b64 	%rd<74>;
	.reg .b64 	%fd<5>;

	mov.u64 	%SPL, __local_depot1;
	ld.param.f64 	%fd4, [__internal_trig_reduction_slowpathd_param_0];
	add.u64 	%rd1, %SPL, 0;
	{
	.reg .b32 %temp; 
	mov.b64 	{%temp, %r1}, %fd4;
	}
	shr.u32 	%r2, %r1, 20;
	and.b32  	%r3, %r2, 2047;
	setp.eq.s32 	%p1, %r3, 2047;
	mov.b32 	%r46, 0;
	@%p1 bra 	$L__BB1_9;
	add.s32 	%r20, %r3, -1024;
	mov.b64 	%rd20, %fd4;
	shl.b64 	%rd2, %rd20, 11;
	shr.u32 	%r4, %r20, 6;
	sub.s32 	%r45, 15, %r4;
	sub.s32 	%r21, 19, %r4;
	setp.lt.u32 	%p2, %r20, 128;
	selp.b32 	%r6, 18, %r21, %p2;
	setp.ge.s32 	%p3, %r45, %r6;
	mov.b64 	%rd70, 0;
	@%p3 bra 	$L__BB1_4;
	add.s32 	%r23, %r6, %r4;
	neg.s32 	%r43, %r23;
	or.b64  	%rd3, %rd2, -9223372036854775808;
	mov.b64 	%rd70, 0;
	mov.b32 	%r42, 0;
	mov.u64 	%rd25, __cudart_i2opi_d;
	mov.u32 	%r44, %r45;
$L__BB1_3:
	.pragma "nounroll";
	mul.wide.s32 	%rd22, %r42, 8;
	add.s64 	%rd23, %rd1, %rd22;
	mul.wide.s32 	%rd24, %r44, 8;
	add.s64 	%rd26, %rd25, %rd24;
	ld.global.nc.u64 	%rd27, [%rd26];
	{
	.reg .u32 %r0, %r1, %r2, %r3, %alo, %ahi, %blo, %bhi, %clo, %chi;
	mov.b64 	{%alo,%ahi}, %rd27;
	mov.b64 	{%blo,%bhi}, %rd3;
	mov.b64 	{%clo,%chi}, %rd70;
	mad.lo.cc.u32 	%r0, %alo, %blo, %clo;
	madc.hi.cc.u32 	%r1, %alo, %blo, %chi;
	madc.hi.u32 	%r2, %alo, %bhi, 0;
	mad.lo.cc.u32 	%r1, %alo, %bhi, %r1;
	madc.hi.cc.u32 	%r2, %ahi, %blo, %r2;
	madc.hi.u32 	%r3, %ahi, %bhi, 0;
	mad.lo.cc.u32 	%r1, %ahi, %blo, %r1;
	madc.lo.cc.u32 	%r2, %ahi, %bhi, %r2;
	addc.u32 	%r3, %r3, 0;
	mov.b64 	%rd28, {%r0,%r1};
	mov.b64 	%rd70, {%r2,%r3};
	}
	st.local.u64 	[%rd23], %rd28;
	add.s32 	%r44, %r44, 1;
	add.s32 	%r43, %r43, 1;
	add.s32 	%r42, %r42, 1;
	setp.ne.s32 	%p4, %r43, -15;
	mov.u32 	%r45, %r6;
	@%p4 bra 	$L__BB1_3;
$L__BB1_4:
	cvt.s64.s32 	%rd29, %r45;
	cvt.u64.u32 	%rd30, %r4;
	add.s64 	%rd31, %rd30, %rd29;
	shl.b64 	%rd32, %rd31, 3;
	add.s64 	%rd33, %rd1, %rd32;
	st.local.u64 	[%rd33+-120], %rd70;
	and.b32  	%r15, %r2, 63;
	ld.local.u64 	%rd72, [%rd1+16];
	ld.local.u64 	%rd71, [%rd1+24];
	setp.eq.s32 	%p5, %r15, 0;
	@%p5 bra 	$L__BB1_6;
	shl.b64 	%rd34, %rd71, %r15;
	shr.u64 	%rd35, %rd72, 1;
	xor.b32  	%r24, %r15, 63;
	shr.u64 	%rd36, %rd35, %r24;
	or.b64  	%rd71, %rd34, %rd36;
	ld.local.u64 	%rd37, [%rd1+8];
	shl.b64 	%rd38, %rd72, %r15;
	shr.u64 	%rd39, %rd37, 1;
	shr.u64 	%rd40, %rd39, %r24;
	or.b64  	%rd72, %rd38, %rd40;
$L__BB1_6:
	and.b32  	%r25, %r1, -2147483648;
	shr.u64 	%rd41, %rd71, 62;
	cvt.u32.u64 	%r26, %rd41;
	mov.b64 	{%r27, %r28}, %rd71;
	mov.b64 	{%r29, %r30}, %rd72;
	shf.l.wrap.b32 	%r31, %r30, %r27, 2;
	shf.l.wrap.b32 	%r32, %r27, %r28, 2;
	mov.b64 	%rd42, {%r31, %r32};
	shl.b64 	%rd43, %rd72, 2;
	shr.u64 	%rd44, %rd42, 63;
	cvt.u32.u64 	%r33, %rd44;
	add.s32 	%r34, %r33, %r26;
	setp.eq.s32 	%p6, %r25, 0;
	neg.s32 	%r35, %r34;
	selp.b32 	%r46, %r34, %r35, %p6;
	setp.gt.s64 	%p7, %rd42, -1;
	mov.b64 	%rd45, 0;
	{
	.reg .u32 %r0, %r1, %r2, %r3, %a0, %a1, %a2, %a3, %b0, %b1, %b2, %b3;
	mov.b64 	{%a0,%a1}, %rd45;
	mov.b64 	{%a2,%a3}, %rd45;
	mov.b64 	{%b0,%b1}, %rd43;
	mov.b64 	{%b2,%b3}, %rd42;
	sub.cc.u32 	%r0, %a0, %b0;
	subc.cc.u32 	%r1, %a1, %b1;
	subc.cc.u32 	%r2, %a2, %b2;
	subc.u32 	%r3, %a3, %b3;
	mov.b64 	%rd46, {%r0,%r1};
	mov.b64 	%rd47, {%r2,%r3};
	}
	xor.b32  	%r36, %r25, -2147483648;
	selp.b64 	%rd73, %rd42, %rd47, %p7;
	selp.b64 	%rd14, %rd43, %rd46, %p7;
	selp.b32 	%r17, %r25, %r36, %p7;
	clz.b64 	%r37, %rd73;
	cvt.u64.u32 	%rd15, %r37;
	setp.eq.s32 	%p8, %r37, 0;
	@%p8 bra 	$L__BB1_8;
	cvt.u32.u64 	%r38, %rd15;
	and.b32  	%r39, %r38, 63;
	shl.b64 	%rd48, %rd73, %r39;
	shr.u64 	%rd49, %rd14, 1;
	not.b32 	%r40, %r38;
	and.b32  	%r41, %r40, 63;
	shr.u64 	%rd50, %rd49, %r41;
	or.b64  	%rd73, %rd48, %rd50;
$L__BB1_8:
	mov.b64 	%rd51, -3958705157555305931;
	{
	.reg .u32 %r0, %r1, %r2, %r3, %alo, %ahi, %blo, %bhi;
	mov.b64 	{%alo,%ahi}, %rd73;
	mov.b64 	{%blo,%bhi}, %rd51;
	mul.lo.u32 	%r0, %alo, %blo;
	mul.hi.u32 	%r1, %alo, %blo;
	mad.lo.cc.u32 	%r1, %alo, %bhi, %r1;
	madc.hi.u32 	%r2, %alo, %bhi, 0;
	mad.lo.cc.u32 	%r1, %ahi, %blo, %r1;
	madc.hi.cc.u32 	%r2, %ahi, %blo, %r2;
	madc.hi.u32 	%r3, %ahi, %bhi, 0;
	mad.lo.cc.u32 	%r2, %ahi, %bhi, %r2;
	addc.u32 	%r3, %r3, 0;
	mov.b64 	%rd52, {%r0,%r1};
	mov.b64 	%rd53, {%r2,%r3};
	}
	setp.gt.s64 	%p9, %rd53, 0;
	{
	.reg .u32 %r0, %r1, %r2, %r3, %a0, %a1, %a2, %a3, %b0, %b1, %b2, %b3;
	mov.b64 	{%a0,%a1}, %rd52;
	mov.b64 	{%a2,%a3}, %rd53;
	mov.b64 	{%b0,%b1}, %rd52;
	mov.b64 	{%b2,%b3}, %rd53;
	add.cc.u32 	%r0, %a0, %b0;
	addc.cc.u32 	%r1, %a1, %b1;
	addc.cc.u32 	%r2, %a2, %b2;
	addc.u32 	%r3, %a3, %b3;
	mov.b64 	%rd54, {%r0,%r1};
	mov.b64 	%rd55, {%r2,%r3};
	}
	selp.b64 	%rd56, %rd55, %rd53, %p9;
	selp.s64 	%rd57, -1, 0, %p9;
	sub.s64 	%rd58, %rd57, %rd15;
	cvt.u64.u32 	%rd59, %r17;
	shl.b64 	%rd60, %rd59, 32;
	add.s64 	%rd61, %rd56, 1;
	shr.u64 	%rd62, %rd61, 10;
	add.s64 	%rd63, %rd62, 1;
	shr.u64 	%rd64, %rd63, 1;
	shl.b64 	%rd65, %rd58, 52;
	add.s64 	%rd66, %rd65, %rd64;
	add.s64 	%rd67, %rd66, 4602678819172646912;
	or.b64  	%rd68, %rd67, %rd60;
	mov.b64 	%fd4, %rd68;
$L__BB1_9:
	st.param.f64 	[func_retval0], %fd4;
	st.param.b32 	[func_retval0+8], %r46;
	ret;

}


// ===== COMPILED SASS (sm_100) =====

	.target	sm_100

	.elftype	@"ET_EXEC"


//--------------------- .note.nv.tkinfo           --------------------------
	.section	.note.nv.tkinfo,"",@"SHT_NOTE"
	.sectionflags	@"SHF_NOTE_NV_TKINFO"
	.tkinfo
        /*0018*/ 	.word	0x00000002
        /*0030*/ 	.string	""
        /*0030*/ 	.string	"ptxas"
        /*0030*/ 	.string	"Cuda compilation tools, release 13.0, V13.0.88"
        /*0030*/ 	.string	"Build cuda_13.0.r13.0/compiler.36424714_0"
        /*0030*/ 	.string	"-arch sm_100 -m 64 "



//--------------------- .note.nv.cuinfo           --------------------------
	.section	.note.nv.cuinfo,"",@"SHT_NOTE"
	.sectionflags	@"SHF_NOTE_NV_CUINFO"
        /*0018*/ 	.short	0x0002
        /*001a*/ 	.short	0x0064
        /*001c*/ 	.short	0x0082
	.zero		2


//--------------------- .nv.info                  --------------------------
	.section	.nv.info,"",@"SHT_CUDA_INFO"
	.align	4


	//----- nvinfo : EIATTR_REGCOUNT
	.align		4
        /*0000*/ 	.byte	0x04, 0x2f
        /*0002*/ 	.short	(.L_3 - .L_2)
	.align		4
.L_2:
        /*0004*/ 	.word	index@(_Z7fun_gpuPdS_id)
        /*0008*/ 	.word	0x00000020


	//----- nvinfo : EIATTR_FRAME_SIZE
	.align		4
.L_3:
        /*000c*/ 	.byte	0x04, 0x11
        /*000e*/ 	.short	(.L_5 - .L_4)
	.align		4
.L_4:
        /*0010*/ 	.word	index@($_Z7fun_gpuPdS_id$__internal_trig_reduction_slowpathd)
        /*0014*/ 	.word	0x00000028


	//----- nvinfo : EIATTR_FRAME_SIZE
	.align		4
.L_5:
        /*0018*/ 	.byte	0x04, 0x11
        /*001a*/ 	.short	(.L_7 - .L_6)
	.align		4
.L_6:
        /*001c*/ 	.word	index@($__internal_0_$__cuda_sm20_dsqrt_rn_f64_mediumpath_v1)
        /*0020*/ 	.word	0x00000028


	//----- nvinfo : EIATTR_FRAME_SIZE
	.align		4
.L_7:
        /*0024*/ 	.byte	0x04, 0x11
        /*0026*/ 	.short	(.L_9 - .L_8)
	.align		4
.L_8:
        /*0028*/ 	.word	index@(_Z7fun_gpuPdS_id)
        /*002c*/ 	.word	0x00000028


	//----- nvinfo : EIATTR_MIN_STACK_SIZE
	.align		4
.L_9:
        /*0030*/ 	.byte	0x04, 0x12
        /*0032*/ 	.short	(.L_11 - .L_10)
	.align		4
.L_10:
        /*0034*/ 	.word	index@(_Z7fun_gpuPdS_id)
        /*0038*/ 	.word	0x00000028
.L_11:


//--------------------- .nv.compat                --------------------------
	.section	.nv.compat,"",@"SHT_CUDA_COMPAT_INFO"
	.align	4
        /*0000*/ 	.byte	0x02, 0x09, 0x00, 0x00, 0x02, 0x02, 0x01, 0x00, 0x02, 0x05, 0x05, 0x00, 0x03, 0x07, 0x01, 0x01
        /*0010*/ 	.byte	0x02, 0x03, 0x00, 0x00, 0x02, 0x06, 0x01, 0x00, 0x04, 0x0b, 0x08, 0x00, 0x01, 0x00, 0x00, 0x00
        /*0020*/ 	.byte	0x00, 0x00, 0x00, 0x00


//--------------------- .nv.info._Z7fun_gpuPdS_id --------------------------
	.section	.nv.info._Z7fun_gpuPdS_id,"",@"SHT_CUDA_INFO"
	.sectionflags	@""
	.align	4


	//----- nvinfo : EIATTR_CUDA_API_VERSION
	.align		4
        /*0000*/ 	.byte	0x04, 0x37
        /*0002*/ 	.short	(.L_13 - .L_12)
.L_12:
        /*0004*/ 	.word	0x00000082


	//----- nvinfo : EIATTR_KPARAM_INFO
	.align		4
.L_13:
        /*0008*/ 	.byte	0x04, 0x17
        /*000a*/ 	.short	(.L_15 - .L_14)
.L_14:
        /*000c*/ 	.word	0x00000000
        /*0010*/ 	.short	0x0003
        /*0012*/ 	.short	0x0018
        /*0014*/ 	.byte	0x00, 0xf0, 0x21, 0x00


	//----- nvinfo : EIATTR_KPARAM_INFO
	.align		4
.L_15:
        /*0018*/ 	.byte	0x04, 0x17
        /*001a*/ 	.short	(.L_17 - .L_16)
.L_16:
        /*001c*/ 	.word	0x00000000
        /*0020*/ 	.short	0x0002
        /*0022*/ 	.short	0x0010
        /*0024*/ 	.byte	0x00, 0xf0, 0x11, 0x00


	//----- nvinfo : EIATTR_KPARAM_INFO
	.align		4
.L_17:
        /*0028*/ 	.byte	0x04, 0x17
        /*002a*/ 	.short	(.L_19 - .L_18)
.L_18:
        /*002c*/ 	.word	0x00000000
        /*0030*/ 	.short	0x0001
        /*0032*/ 	.short	0x0008
        /*0034*/ 	.byte	0x00, 0xf5, 0x21, 0x00


	//----- nvinfo : EIATTR_KPARAM_INFO
	.align		4
.L_19:
        /*0038*/ 	.byte	0x04, 0x17
        /*003a*/ 	.short	(.L_21 - .L_20)
.L_20:
        /*003c*/ 	.word	0x00000000
        /*0040*/ 	.short	0x0000
        /*0042*/ 	.short	0x0000
        /*0044*/ 	.byte	0x00, 0xf5, 0x21, 0x00


	//----- nvinfo : EIATTR_SPARSE_MMA_MASK
	.align		4
.L_21:
        /*0048*/ 	.byte	0x03, 0x50
        /*004a*/ 	.short	0x0000


	//----- nvinfo : EIATTR_MAXREG_COUNT
	.align		4
        /*004c*/ 	.byte	0x03, 0x1b
        /*004e*/ 	.short	0x00ff


	//----- nvinfo : EIATTR_MERCURY_ISA_VERSION
	.align		4
        /*0050*/ 	.byte	0x03, 0x5f
        /*0052*/ 	.short	0x0101


	//----- nvinfo : EIATTR_VRC_CTA_INIT_COUNT
	.align		4
        /*0054*/ 	.byte	0x02, 0x4a
	.zero		1
	.zero		1


	//----- nvinfo : EIATTR_EXIT_INSTR_OFFSETS
	.align		4
        /*0058*/ 	.byte	0x04, 0x1c
        /*005a*/ 	.short	(.L_23 - .L_22)


	//   ....[0]....
.L_22:
        /*005c*/ 	.word	0x00000090


	//   ....[1]....
        /*0060*/ 	.word	0x00002640


	//----- nvinfo : EIATTR_CRS_STACK_SIZE
	.align		4
.L_23:
        /*0064*/ 	.byte	0x04, 0x1e
        /*0066*/ 	.short	(.L_25 - .L_24)
.L_24:
        /*0068*/ 	.word	0x00000000


	//----- nvinfo : EIATTR_CBANK_PARAM_SIZE
	.align		4
.L_25:
        /*006c*/ 	.byte	0x03, 0x19
        /*006e*/ 	.short	0x0020


	//----- nvinfo : EIATTR_PARAM_CBANK
	.align		4
        /*0070*/ 	.byte	0x04, 0x0a
        /*0072*/ 	.short	(.L_27 - .L_26)
	.align		4
.L_26:
        /*0074*/ 	.word	index@(.nv.constant0._Z7fun_gpuPdS_id)
        /*0078*/ 	.short	0x0380
        /*007a*/ 	.short	0x0020


	//----- nvinfo : EIATTR_SW_WAR
	.align		4
.L_27:
        /*007c*/ 	.byte	0x04, 0x36
        /*007e*/ 	.short	(.L_29 - .L_28)
.L_28:
        /*0080*/ 	.word	0x00000008
.L_29:


//--------------------- .nv.callgraph             --------------------------
	.section	.nv.callgraph,"",@"SHT_CUDA_CALLGRAPH"
	.align	4
	.sectionentsize	8
	.align		4
        /*0000*/ 	.word	0x00000000
	.align		4
        /*0004*/ 	.word	0xffffffff
	.align		4
        /*0008*/ 	.word	0x00000000
	.align		4
        /*000c*/ 	.word	0xfffffffe
	.align		4
        /*0010*/ 	.word	0x00000000
	.align		4
        /*0014*/ 	.word	0xfffffffd
	.align		4
        /*0018*/ 	.word	0x00000000
	.align		4
        /*001c*/ 	.word	0xfffffffc


//--------------------- .nv.constant4             --------------------------
	.section	.nv.constant4,"a",@progbits
	.align	8
	.align		8
.nv.constant4:
        /*0000*/ 	.dword	__cudart_i2opi_d
	.align		8
        /*0008*/ 	.dword	__cudart_sin_cos_coeffs


//--------------------- .text._Z7fun_gpuPdS_id    --------------------------
	.section	.text._Z7fun_gpuPdS_id,"ax",@progbits
	.align	128
        .global         _Z7fun_gpuPdS_id
        .type           _Z7fun_gpuPdS_id,@function
        .size           _Z7fun_gpuPdS_id,(.L_x_43 - _Z7fun_gpuPdS_id)
        .other          _Z7fun_gpuPdS_id,@"STO_CUDA_ENTRY STV_DEFAULT"
_Z7fun_gpuPdS_id:
.text._Z7fun_gpuPdS_id:
[----:B------:R-:W0:Y:S01]  /*0000*/  LDC R1, c[0x0][0x37c] ;  /* 0x0000df00ff017b82 */ /* 0x000e220000000800 */
[----:B------:R-:W1:Y:S01]  /*0010*/  S2R R6, SR_CTAID.X ;  /* 0x0000000000067919 */ /* 0x000e620000002500 */
[----:B------:R-:W2:Y:S01]  /*0020*/  LDCU UR4, c[0x0][0x390] ;  /* 0x00007200ff0477ac */ /* 0x000ea20008000800 */
[----:B0-----:R-:W-:Y:S01]  /*0030*/  VIADD R1, R1, 0xffffffd8 ;  /* 0xffffffd801017836 */ /* 0x001fe20000000000 */
[----:B------:R-:W1:Y:S01]  /*0040*/  S2R R3, SR_TID.X ;  /* 0x0000000000037919 */ /* 0x000e620000002100 */
[----:B------:R-:W1:Y:S01]  /*0050*/  LDCU UR5, c[0x0][0x360] ;  /* 0x00006c00ff0577ac */ /* 0x000e620008000800 */
[----:B--2---:R-:W-:Y:S01]  /*0060*/  UIADD3 UR4, UPT, UPT, UR4, -0x1, URZ ;  /* 0xffffffff04047890 */ /* 0x004fe2000fffe0ff */
[----:B-1----:R-:W-:-:S05]  /*0070*/  IMAD R6, R6, UR5, R3 ;  /* 0x0000000506067c24 */ /* 0x002fca000f8e0203 */
[----:B------:R-:W-:-:S13]  /*0080*/  ISETP.GE.AND P0, PT, R6, UR4, PT ;  /* 0x0000000406007c0c */ /* 0x000fda000bf06270 */
[----:B------:R-:W-:Y:S05]  /*0090*/  @P0 EXIT ;  /* 0x000000000000094d */ /* 0x000fea0003800000 */
[----:B------:R-:W0:Y:S01]  /*00a0*/  LDC.64 R8, c[0x0][0x380] ;  /* 0x0000e000ff087b82 */ /* 0x000e220000000a00 */
[----:B------:R-:W1:Y:S01]  /*00b0*/  LDCU.64 UR4, c[0x0][0x358] ;  /* 0x00006b00ff0477ac */ /* 0x000e620008000a00 */
[----:B0-----:R-:W-:-:S05]  /*00c0*/  IMAD.WIDE R8, R6, 0x8, R8 ;  /* 0x0000000806087825 */ /* 0x001fca00078e0208 */
[----:B-1----:R-:W2:Y:S01]  /*00d0*/  LDG.E.64 R24, desc[UR4][R8.64] ;  /* 0x0000000408187981 */ /* 0x002ea2000c1e1b00 */
[----:B------:R-:W-:Y:S01]  /*00e0*/  BSSY.RECONVERGENT B0, `(.L_x_0) ;  /* 0x0000019000007945 */ /* 0x000fe20003800200 */
[----:B--2---:R-:W-:-:S08]  /*00f0*/  DADD R18, R24, R24 ;  /* 0x0000000018127229 */ /* 0x004fd00000000018 */
[----:B------:R-:W-:-:S14]  /*0100*/  DSETP.NEU.AND P0, PT, |R18|, +INF , PT ;  /* 0x7ff000001200742a */ /* 0x000fdc0003f0d200 */
[----:B------:R-:W-:Y:S01]  /*0110*/  @!P0 DMUL R4, RZ, R18 ;  /* 0x00000012ff048228 */ /* 0x000fe20000000000 */
[----:B------:R-:W-:Y:S01]  /*0120*/  @!P0 IMAD.MOV.U32 R2, RZ, RZ, RZ ;  /* 0x000000ffff028224 */ /* 0x000fe200078e00ff */
[----:B------:R-:W-:Y:S09]  /*0130*/  @!P0 BRA `(.L_x_1) ;  /* 0x00000000004c8947 */ /* 0x000ff20003800000 */
[----:B------:R-:W-:Y:S01]  /*0140*/  UMOV UR6, 0x6dc9c883 ;  /* 0x6dc9c88300067882 */ /* 0x000fe20000000000 */
[----:B------:R-:W-:Y:S01]  /*0150*/  UMOV UR7, 0x3fe45f30 ;  /* 0x3fe45f3000077882 */ /* 0x000fe20000000000 */
[C---:B------:R-:W-:Y:S02]  /*0160*/  DSETP.GE.AND P0, PT, |R18|.reuse, 2.14748364800000000000e+09, PT ;  /* 0x41e000001200742a */ /* 0x040fe40003f06200 */
[----:B------:R-:W-:Y:S01]  /*0170*/  DMUL R2, R18, UR6 ;  /* 0x0000000612027c28 */ /* 0x000fe20008000000 */
[----:B------:R-:W-:Y:S01]  /*0180*/  UMOV UR6, 0x54442d18 ;  /* 0x54442d1800067882 */ /* 0x000fe20000000000 */
[----:B------:R-:W-:-:S08]  /*0190*/  UMOV UR7, 0x3ff921fb ;  /* 0x3ff921fb00077882 */ /* 0x000fd00000000000 */
[----:B------:R-:W0:Y:S08]  /*01a0*/  F2I.F64 R2, R2 ;  /* 0x0000000200027311 */ /* 0x000e300000301100 */
[----:B0-----:R-:W0:Y:S02]  /*01b0*/  I2F.F64 R4, R2 ;  /* 0x0000000200047312 */ /* 0x001e240000201c00 */
[----:B0-----:R-:W-:Y:S01]  /*01c0*/  DFMA R10, R4, -UR6, R18 ;  /* 0x80000006040a7c2b */ /* 0x001fe20008000012 */
[----:B------:R-:W-:Y:S01]  /*01d0*/  UMOV UR6, 0x33145c00 ;  /* 0x33145c0000067882 */ /* 0x000fe20000000000 */
[----:B------:R-:W-:-:S06]  /*01e0*/  UMOV UR7, 0x3c91a626 ;  /* 0x3c91a62600077882 */ /* 0x000fcc0000000000 */
[----:B------:R-:W-:Y:S01]  /*01f0*/  DFMA R10, R4, -UR6, R10 ;  /* 0x80000006040a7c2b */ /* 0x000fe2000800000a */
[----:B------:R-:W-:Y:S01]  /*0200*/  UMOV UR6, 0x252049c0 ;  /* 0x252049c000067882 */ /* 0x000fe20000000000 */
[----:B------:R-:W-:-:S06]  /*0210*/  UMOV UR7, 0x397b839a ;  /* 0x397b839a00077882 */ /* 0x000fcc0000000000 */
[----:B------:R-:W-:Y:S01]  /*0220*/  DFMA R4, R4, -UR6, R10 ;  /* 0x8000000604047c2b */ /* 0x000fe2000800000a */
[----:B------:R-:W-:Y:S10]  /*0230*/  @!P0 BRA `(.L_x_1) ;  /* 0x00000000000c8947 */ /* 0x000ff40003800000 */
[----:B------:R-:W-:Y:S01]  /*0240*/  IMAD.MOV.U32 R4, RZ, RZ, R18 ;  /* 0x000000ffff047224 */ /* 0x000fe200078e0012 */
[----:B------:R-:W-:-:S07]  /*0250*/  MOV R18, 0x270 ;  /* 0x0000027000127802 */ /* 0x000fce0000000f00 */
[----:B------:R-:W-:Y:S05]  /*0260*/  CALL.REL.NOINC `($_Z7fun_gpuPdS_id$__internal_trig_reduction_slowpathd) ;  /* 0x0000002400b47944 */ /* 0x000fea0003c00000 */
.L_x_1:
[----:B------:R-:W-:Y:S05]  /*0270*/  BSYNC.RECONVERGENT B0 ;  /* 0x0000000000007941 */ /* 0x000fea0003800200 */
.L_x_0:
[----:B------:R-:W0:Y:S01]  /*0280*/  LDCU.64 UR6, c[0x4][0x8] ;  /* 0x01000100ff0677ac */ /* 0x000e220008000a00 */
[----:B------:R-:W-:-:S05]  /*0290*/  IMAD.SHL.U32 R0, R2, 0x40, RZ ;  /* 0x0000004002007824 */ /* 0x000fca00078e00ff */
[----:B------:R-:W-:-:S04]  /*02a0*/  LOP3.LUT R0, R0, 0x40, RZ, 0xc0, !PT ;  /* 0x0000004000007812 */ /* 0x000fc800078ec0ff */
[----:B0-----:R-:W-:-:S05]  /*02b0*/  IADD3 R26, P0, PT, R0, UR6, RZ ;  /* 0x00000006001a7c10 */ /* 0x001fca000ff1e0ff */
[----:B------:R-:W-:-:S05]  /*02c0*/  IMAD.X R27, RZ, RZ, UR7, P0 ;  /* 0x00000007ff1b7e24 */ /* 0x000fca00080e06ff */
[----:B------:R-:W2:Y:S04]  /*02d0*/  LDG.E.128.CONSTANT R12, desc[UR4][R26.64] ;  /* 0x000000041a0c7981 */ /* 0x000ea8000c1e9d00 */
[----:B------:R-:W3:Y:S04]  /*02e0*/  LDG.E.128.CONSTANT R16, desc[UR4][R26.64+0x10] ;  /* 0x000010041a107981 */ /* 0x000ee8000c1e9d00 */
[----:B------:R-:W4:Y:S01]  /*02f0*/  LDG.E.128.CONSTANT R20, desc[UR4][R26.64+0x20] ;  /* 0x000020041a147981 */ /* 0x000f22000c1e9d00 */
[----:B------:R-:W-:Y:S01]  /*0300*/  LOP3.LUT R0, R2, 0x1, RZ, 0xc0, !PT ;  /* 0x0000000102007812 */ /* 0x000fe200078ec0ff */
[----:B------:R-:W-:Y:S01]  /*0310*/  IMAD.MOV.U32 R28, RZ, RZ, 0x20fd8164 ;  /* 0x20fd8164ff1c7424 */ /* 0x000fe200078e00ff */
[----:B------:R-:W-:Y:S01]  /*0320*/  DMUL R10, R4, R4 ;  /* 0x00000004040a7228 */ /* 0x000fe20000000000 */
[----:B------:R-:W-:Y:S01]  /*0330*/  BSSY.RECONVERGENT B0, `(.L_x_2) ;  /* 0x000002d000007945 */ /* 0x000fe20003800200 */
[----:B------:R-:W-:Y:S01]  /*0340*/  ISETP.NE.U32.AND P0, PT, R0, 0x1, PT ;  /* 0x000000010000780c */ /* 0x000fe20003f05070 */
[----:B------:R-:W-:-:S03]  /*0350*/  IMAD.MOV.U32 R0, RZ, RZ, 0x3da8ff83 ;  /* 0x3da8ff83ff007424 */ /* 0x000fc600078e00ff */
[----:B------:R-:W-:Y:S02]  /*0360*/  FSEL R28, R28, -8.06006814911005101289e+34, !P0 ;  /* 0xf9785eba1c1c7808 */ /* 0x000fe40004000000 */
[----:B------:R-:W-:-:S06]  /*0370*/  FSEL R29, -R0, 0.11223486810922622681, !P0 ;  /* 0x3de5db65001d7808 */ /* 0x000fcc0004000100 */
[----:B--2---:R-:W-:-:S08]  /*0380*/  DFMA R12, R10, R28, R12 ;  /* 0x0000001c0a0c722b */ /* 0x004fd0000000000c */
[----:B------:R-:W-:-:S08]  /*0390*/  DFMA R12, R10, R12, R14 ;  /* 0x0000000c0a0c722b */ /* 0x000fd0000000000e */
[----:B---3--:R-:W-:-:S08]  /*03a0*/  DFMA R12, R10, R12, R16 ;  /* 0x0000000c0a0c722b */ /* 0x008fd00000000010 */
[----:B------:R-:W-:Y:S02]  /*03b0*/  DFMA R12, R10, R12, R18 ;  /* 0x0000000c0a0c722b */ /* 0x000fe40000000012 */
[----:B------:R-:W-:-:S06]  /*03c0*/  DMUL R18, R24, 4 ;  /* 0x4010000018127828 */ /* 0x000fcc0000000000 */
[----:B----4-:R-:W-:-:S08]  /*03d0*/  DFMA R12, R10, R12, R20 ;  /* 0x0000000c0a0c722b */ /* 0x010fd00000000014 */
[----:B------:R-:W-:-:S08]  /*03e0*/  DFMA R12, R10, R12, R22 ;  /* 0x0000000c0a0c722b */ /* 0x000fd00000000016 */
[----:B------:R-:W-:Y:S02]  /*03f0*/  DFMA R4, R12, R4, R4 ;  /* 0x000000040c04722b */ /* 0x000fe40000000004 */
[----:B------:R-:W-:-:S10]  /*0400*/  DFMA R10, R10, R12, 1 ;  /* 0x3ff000000a0a742b */ /* 0x000fd4000000000c */
[----:B------:R-:W-:Y:S02]  /*0410*/  FSEL R10, R10, R4, !P0 ;  /* 0x000000040a0a7208 */ /* 0x000fe40004000000 */
[----:B------:R-:W-:Y:S02]  /*0420*/  FSEL R11, R11, R5, !P0 ;  /* 0x000000050b0b7208 */ /* 0x000fe40004000000 */
[----:B------:R-:W-:-:S04]  /*0430*/  LOP3.LUT P0, RZ, R2, 0x2, RZ, 0xc0, !PT ;  /* 0x0000000202ff7812 */ /* 0x000fc8000780c0ff */
[----:B------:R-:W-:-:S10]  /*0440*/  DADD R4, RZ, -R10 ;  /* 0x00000000ff047229 */ /* 0x000fd4000000080a */
[----:B------:R-:W-:Y:S02]  /*0450*/  FSEL R10, R10, R4, !P0 ;  /* 0x000000040a0a7208 */ /* 0x000fe40004000000 */
[----:B------:R-:W-:Y:S01]  /*0460*/  FSEL R11, R11, R5, !P0 ;  /* 0x000000050b0b7208 */ /* 0x000fe20004000000 */
[----:B------:R-:W-:-:S05]  /*0470*/  DSETP.NEU.AND P0, PT, |R18|, +INF , PT ;  /* 0x7ff000001200742a */ /* 0x000fca0003f0d200 */
[----:B------:R-:W-:-:S09]  /*0480*/  DFMA R10, R10, 0.5, R24 ;  /* 0x3fe000000a0a782b */ /* 0x000fd20000000018 */
[----:B------:R-:W-:Y:S05]  /*0490*/  @!P0 BRA `(.L_x_3) ;  /* 0x0000000000508947 */ /* 0x000fea0003800000 */
        /* <DEDUP_REMOVED lines=19> */
[----:B------:R-:W-:Y:S05]  /*05d0*/  BRA `(.L_x_4) ;  /* 0x0000000000087947 */ /* 0x000fea0003800000 */
.L_x_3:
[----:B------:R-:W-:Y:S01]  /*05e0*/  DMUL R4, RZ, R18 ;  /* 0x00000012ff047228 */ /* 0x000fe20000000000 */
[----:B------:R-:W-:-:S10]  /*05f0*/  IMAD.MOV.U32 R2, RZ, RZ, RZ ;  /* 0x000000ffff027224 */ /* 0x000fd400078e00ff */
.L_x_4:
[----:B------:R-:W-:Y:S05]  /*0600*/  BSYNC.RECONVERGENT B0 ;  /* 0x0000000000007941 */ /* 0x000fea0003800200 */
.L_x_2:
        /* <DEDUP_REMOVED lines=32> */
[----:B------:R-:W-:-:S09]  /*0810*/  DFMA R10, R2, 0.25, R10 ;  /* 0x3fd00000020a782b */ /* 0x000fd2000000000a */
        /* <DEDUP_REMOVED lines=21> */
.L_x_6:
[----:B------:R-:W-:Y:S01]  /*0970*/  DMUL R4, RZ, R18 ;  /* 0x00000012ff047228 */ /* 0x000fe20000000000 */
[----:B------:R-:W-:-:S10]  /*0980*/  IMAD.MOV.U32 R2, RZ, RZ, RZ ;  /* 0x000000ffff027224 */ /* 0x000fd400078e00ff */
.L_x_7:
[----:B------:R-:W-:Y:S05]  /*0990*/  BSYNC.RECONVERGENT B0 ;  /* 0x0000000000007941 */ /* 0x000fea0003800200 */
.L_x_5:
        /* <DEDUP_REMOVED lines=32> */
[----:B------:R-:W-:-:S09]  /*0ba0*/  DFMA R10, R2, 0.125, R10 ;  /* 0x3fc00000020a782b */ /* 0x000fd2000000000a */
        /* <DEDUP_REMOVED lines=21> */
.L_x_9:
[----:B------:R-:W-:Y:S01]  /*0d00*/  DMUL R4, RZ, R18 ;  /* 0x00000012ff047228 */ /* 0x000fe20000000000 */
[----:B------:R-:W-:-:S10]  /*0d10*/  IMAD.MOV.U32 R2, RZ, RZ, RZ ;  /* 0x000000ffff027224 */ /* 0x000fd400078e00ff */
.L_x_10:
[----:B------:R-:W-:Y:S05]  /*0d20*/  BSYNC.RECONVERGENT B0 ;  /* 0x0000000000007941 */ /* 0x000fea0003800200 */
.L_x_8:
        /* <DEDUP_REMOVED lines=32> */
[----:B------:R-:W-:-:S09]  /*0f30*/  DFMA R10, R2, 0.0625, R10 ;  /* 0x3fb00000020a782b */ /* 0x000fd2000000000a */
        /* <DEDUP_REMOVED lines=21> */
.L_x_12:
[----:B------:R-:W-:Y:S01]  /*1090*/  DMUL R4, RZ, R18 ;  /* 0x00000012ff047228 */ /* 0x000fe20000000000 */
[----:B------:R-:W-:-:S10]  /*10a0*/  IMAD.MOV.U32 R2, RZ, RZ, RZ ;  /* 0x000000ffff027224 */ /* 0x000fd400078e00ff */
.L_x_13:
[----:B------:R-:W-:Y:S05]  /*10b0*/  BSYNC.RECONVERGENT B0 ;  /* 0x0000000000007941 */ /* 0x000fea0003800200 */
.L_x_11:
[----:B------:R-:W0:Y:S01]  /*10c0*/  LDCU.64 UR6, c[0x4][0x8] ;  /* 0x01000100ff0677ac */ /* 0x000e220008000a00 */
[----:B------:R-:W-:Y:S01]  /*10d0*/  IMAD.SHL.U32 R0, R2, 0x40, RZ ;  /* 0x0000004002007824 */ /* 0x000fe200078e00ff */
[----:B------:R-:W2:Y:S04]  /*10e0*/  LDG.E.64 R8, desc[UR4][R8.64+0x8] ;  /* 0x0000080408087981 */ /* 0x000ea8000c1e1b00 */
[----:B------:R-:W-:-:S04]  /*10f0*/  LOP3.LUT R0, R0, 0x40, RZ, 0xc0, !PT ;  /* 0x0000004000007812 */ /* 0x000fc800078ec0ff */
[----:B0-----:R-:W-:-:S05]  /*1100*/  IADD3 R26, P0, PT, R0, UR6, RZ ;  /* 0x00000006001a7c10 */ /* 0x001fca000ff1e0ff */
[----:B------:R-:W-:-:S05]  /*1110*/  IMAD.X R27, RZ, RZ, UR7, P0 ;  /* 0x00000007ff1b7e24 */ /* 0x000fca00080e06ff */
[----:B------:R-:W3:Y:S04]  /*1120*/  LDG.E.128.CONSTANT R12, desc[UR4][R26.64] ;  /* 0x000000041a0c7981 */ /* 0x000ee8000c1e9d00 */
[----:B------:R-:W4:Y:S04]  /*1130*/  LDG.E.128.CONSTANT R16, desc[UR4][R26.64+0x10] ;  /* 0x000010041a107981 */ /* 0x000f28000c1e9d00 */
[----:B------:R-:W5:Y:S01]  /*1140*/  LDG.E.128.CONSTANT R20, desc[UR4][R26.64+0x20] ;  /* 0x000020041a147981 */ /* 0x000f62000c1e9d00 */
[----:B------:R-:W-:Y:S01]  /*1150*/  LOP3.LUT R0, R2, 0x1, RZ, 0xc0, !PT ;  /* 0x0000000102007812 */ /* 0x000fe200078ec0ff */
[----:B------:R-:W-:-:S03]  /*1160*/  IMAD.MOV.U32 R28, RZ, RZ, 0x20fd8164 ;  /* 0x20fd8164ff1c7424 */ /* 0x000fc600078e00ff */
[----:B------:R-:W-:Y:S01]  /*1170*/  ISETP.NE.U32.AND P0, PT, R0, 0x1, PT ;  /* 0x000000010000780c */ /* 0x000fe20003f05070 */
[----:B------:R-:W-:Y:S01]  /*1180*/  IMAD.MOV.U32 R0, RZ, RZ, 0x3da8ff83 ;  /* 0x3da8ff83ff007424 */ /* 0x000fe200078e00ff */
[----:B------:R-:W-:Y:S02]  /*1190*/  DMUL R24, R4, R4 ;  /* 0x0000000404187228 */ /* 0x000fe40000000000 */
[----:B------:R-:W-:Y:S02]  /*11a0*/  FSEL R28, R28, -8.06006814911005101289e+34, !P0 ;  /* 0xf9785eba1c1c7808 */ /* 0x000fe40004000000 */
[----:B------:R-:W-:Y:S01]  /*11b0*/  FSEL R29, -R0, 0.11223486810922622681, !P0 ;  /* 0x3de5db65001d7808 */ /* 0x000fe20004000100 */
[----:B------:R-:W-:Y:S05]  /*11c0*/  BSSY.RECONVERGENT B0, `(.L_x_14) ;  /* 0x000002a000007945 */ /* 0x000fea0003800200 */
[----:B---3--:R-:W-:-:S08]  /*11d0*/  DFMA R12, R24, R28, R12 ;  /* 0x0000001c180c722b */ /* 0x008fd0000000000c */
[----:B------:R-:W-:-:S08]  /*11e0*/  DFMA R12, R24, R12, R14 ;  /* 0x0000000c180c722b */ /* 0x000fd0000000000e */
[----:B----4-:R-:W-:-:S08]  /*11f0*/  DFMA R12, R24, R12, R16 ;  /* 0x0000000c180c722b */ /* 0x010fd00000000010 */
[----:B------:R-:W-:-:S08]  /*1200*/  DFMA R12, R24, R12, R18 ;  /* 0x0000000c180c722b */ /* 0x000fd00000000012 */
[----:B-----5:R-:W-:-:S08]  /*1210*/  DFMA R12, R24, R12, R20 ;  /* 0x0000000c180c722b */ /* 0x020fd00000000014 */
[----:B------:R-:W-:-:S08]  /*1220*/  DFMA R12, R24, R12, R22 ;  /* 0x0000000c180c722b */ /* 0x000fd00000000016 */
[----:B------:R-:W-:Y:S02]  /*1230*/  DFMA R14, R12, R4, R4 ;  /* 0x000000040c0e722b */ /* 0x000fe40000000004 */
[----:B------:R-:W-:Y:S02]  /*1240*/  DFMA R12, R24, R12, 1 ;  /* 0x3ff00000180c742b */ /* 0x000fe4000000000c */
[----:B--2---:R-:W-:-:S08]  /*1250*/  DADD R4, R8, R8 ;  /* 0x0000000008047229 */ /* 0x004fd00000000008 */
[----:B------:R-:W-:Y:S02]  /*1260*/  FSEL R14, R12, R14, !P0 ;  /* 0x0000000e0c0e7208 */ /* 0x000fe40004000000 */
[----:B------:R-:W-:Y:S01]  /*1270*/  FSEL R15, R13, R15, !P0 ;  /* 0x0000000f0d0f7208 */ /* 0x000fe20004000000 */
[----:B------:R-:W-:-:S05]  /*1280*/  DSETP.NEU.AND P1, PT, |R4|, +INF , PT ;  /* 0x7ff000000400742a */ /* 0x000fca0003f2d200 */
[----:B------:R-:W-:Y:S01]  /*1290*/  DADD R12, RZ, -R14 ;  /* 0x00000000ff0c7229 */ /* 0x000fe2000000080e */
[----:B------:R-:W-:-:S09]  /*12a0*/  LOP3.LUT P0, RZ, R2, 0x2, RZ, 0xc0, !PT ;  /* 0x0000000202ff7812 */ /* 0x000fd2000780c0ff */
[----:B------:R-:W-:Y:S02]  /*12b0*/  FSEL R2, R14, R12, !P0 ;  /* 0x0000000c0e027208 */ /* 0x000fe40004000000 */
[----:B------:R-:W-:Y:S01]  /*12c0*/  FSEL R3, R15, R13, !P0 ;  /* 0x0000000d0f037208 */ /* 0x000fe20004000000 */
[----:B------:R-:W-:-:S05]  /*12d0*/  @!P1 DMUL R24, RZ, R4 ;  /* 0x00000004ff189228 */ /* 0x000fca0000000000 */
[----:B------:R-:W-:Y:S01]  /*12e0*/  DFMA R10, R2, 0.03125, R10 ;  /* 0x3fa00000020a782b */ /* 0x000fe2000000000a */
        /* <DEDUP_REMOVED lines=21> */
[----:B------:R-:W-:Y:S02]  /*1440*/  IMAD.MOV.U32 R24, RZ, RZ, R4 ;  /* 0x000000ffff187224 */ /* 0x000fe400078e0004 */
[----:B------:R-:W-:-:S07]  /*1450*/  IMAD.MOV.U32 R25, RZ, RZ, R5 ;  /* 0x000000ffff197224 */ /* 0x000fce00078e0005 */
.L_x_15:
[----:B------:R-:W-:Y:S05]  /*1460*/  BSYNC.RECONVERGENT B0 ;  /* 0x0000000000007941 */ /* 0x000fea0003800200 */
.L_x_14:
        /* <DEDUP_REMOVED lines=54> */
.L_x_17:
[----:B------:R-:W-:Y:S01]  /*17d0*/  DMUL R4, RZ, R18 ;  /* 0x00000012ff047228 */ /* 0x000fe20000000000 */
[----:B------:R-:W-:-:S10]  /*17e0*/  IMAD.MOV.U32 R2, RZ, RZ, RZ ;  /* 0x000000ffff027224 */ /* 0x000fd400078e00ff */
.L_x_18:
[----:B------:R-:W-:Y:S05]  /*17f0*/  BSYNC.RECONVERGENT B0 ;  /* 0x0000000000007941 */ /* 0x000fea0003800200 */
.L_x_16:
        /* <DEDUP_REMOVED lines=54> */
.L_x_20:
[----:B------:R-:W-:Y:S01]  /*1b60*/  DMUL R4, RZ, R18 ;  /* 0x00000012ff047228 */ /* 0x000fe20000000000 */
[----:B------:R-:W-:-:S10]  /*1b70*/  IMAD.MOV.U32 R2, RZ, RZ, RZ ;  /* 0x000000ffff027224 */ /* 0x000fd400078e00ff */
.L_x_21:
[----:B------:R-:W-:Y:S05]  /*1b80*/  BSYNC.RECONVERGENT B0 ;  /* 0x0000000000007941 */ /* 0x000fea0003800200 */
.L_x_19:
        /* <DEDUP_REMOVED lines=54> */
.L_x_23:
[----:B------:R-:W-:Y:S01]  /*1ef0*/  DMUL R4, RZ, R18 ;  /* 0x00000012ff047228 */ /* 0x000fe20000000000 */
[----:B------:R-:W-:-:S10]  /*1f00*/  IMAD.MOV.U32 R2, RZ, RZ, RZ ;  /* 0x000000ffff027224 */ /* 0x000fd400078e00ff */
.L_x_24:
[----:B------:R-:W-:Y:S05]  /*1f10*/  BSYNC.RECONVERGENT B0 ;  /* 0x0000000000007941 */ /* 0x000fea0003800200 */
.L_x_22:
        /* <DEDUP_REMOVED lines=54> */
.L_x_26:
[----:B------:R-:W-:Y:S01]  /*2280*/  DMUL R4, RZ, R18 ;  /* 0x00000012ff047228 */ /* 0x000fe20000000000 */
[----:B------:R-:W-:-:S10]  /*2290*/  IMAD.MOV.U32 R2, RZ, RZ, RZ ;  /* 0x000000ffff027224 */ /* 0x000fd400078e00ff */
.L_x_27:
[----:B------:R-:W-:Y:S05]  /*22a0*/  BSYNC.RECONVERGENT B0 ;  /* 0x0000000000007941 */ /* 0x000fea0003800200 */
.L_x_25:
        /* <DEDUP_REMOVED lines=19> */
[----:B------:R-:W-:-:S08]  /*23e0*/  DFMA R12, R8, R12, R18 ;  /* 0x0000000c080c722b */ /* 0x000fd00000000012 */
        /* <DEDUP_REMOVED lines=9> */
[----:B------:R-:W-:Y:S02]  /*2480*/  FSEL R3, R9, R5, !P0 ;  /* 0x0000000509037208 */ /* 0x000fe40004000000 */
[----:B------:R-:W0:Y:S04]  /*2490*/  LDC.64 R4, c[0x0][0x398] ;  /* 0x0000e600ff047b82 */ /* 0x000e280000000a00 */
[----:B------:R-:W-:-:S08]  /*24a0*/  DFMA R24, R2, 0.03125, R24 ;  /* 0x3fa000000218782b */ /* 0x000fd00000000018 */
[----:B------:R-:W-:-:S08]  /*24b0*/  DADD R10, -R10, R24 ;  /* 0x000000000a0a7229 */ /* 0x000fd00000000118 */
[----:B------:R-:W-:Y:S01]  /*24c0*/  DMUL R2, R10, R10 ;  /* 0x0000000a0a027228 */ /* 0x000fe20000000000 */
[----:B------:R-:W-:Y:S02]  /*24d0*/  IMAD.MOV.U32 R10, RZ, RZ, 0x0 ;  /* 0x00000000ff0a7424 */ /* 0x000fe400078e00ff */
[----:B------:R-:W-:-:S05]  /*24e0*/  IMAD.MOV.U32 R11, RZ, RZ, 0x3fd80000 ;  /* 0x3fd80000ff0b7424 */ /* 0x000fca00078e00ff */
[----:B0-----:R-:W-:-:S06]  /*24f0*/  DFMA R2, R4, R4, R2 ;  /* 0x000000040402722b */ /* 0x001fcc0000000002 */
[----:B------:R-:W0:Y:S04]  /*2500*/  MUFU.RSQ64H R5, R3 ;  /* 0x0000000300057308 */ /* 0x000e280000001c00 */
[----:B------:R-:W-:-:S05]  /*2510*/  VIADD R4, R3, 0xfcb00000 ;  /* 0xfcb0000003047836 */ /* 0x000fca0000000000 */
[----:B------:R-:W-:Y:S01]  /*2520*/  ISETP.GE.U32.AND P0, PT, R4, 0x7ca00000, PT ;  /* 0x7ca000000400780c */ /* 0x000fe20003f06070 */
[----:B0-----:R-:W-:-:S08]  /*2530*/  DMUL R8, R4, R4 ;  /* 0x0000000404087228 */ /* 0x001fd00000000000 */
[----:B------:R-:W-:-:S08]  /*2540*/  DFMA R8, R2, -R8, 1 ;  /* 0x3ff000000208742b */ /* 0x000fd00000000808 */
[----:B------:R-:W-:Y:S02]  /*2550*/  DFMA R10, R8, R10, 0.5 ;  /* 0x3fe00000080a742b */ /* 0x000fe4000000000a */
[----:B------:R-:W-:-:S08]  /*2560*/  DMUL R8, R4, R8 ;  /* 0x0000000804087228 */ /* 0x000fd00000000000 */
[----:B------:R-:W-:-:S08]  /*2570*/  DFMA R12, R10, R8, R4 ;  /* 0x000000080a0c722b */ /* 0x000fd00000000004 */
[----:B------:R-:W-:Y:S02]  /*2580*/  DMUL R14, R2, R12 ;  /* 0x0000000c020e7228 */ /* 0x000fe40000000000 */
[----:B------:R-:W-:Y:S02]  /*2590*/  VIADD R11, R13, 0xfff00000 ;  /* 0xfff000000d0b7836 */ /* 0x000fe40000000000 */
[----:B------:R-:W-:-:S04]  /*25a0*/  IMAD.MOV.U32 R10, RZ, RZ, R12 ;  /* 0x000000ffff0a7224 */ /* 0x000fc800078e000c */
[----:B------:R-:W-:-:S08]  /*25b0*/  DFMA R16, R14, -R14, R2 ;  /* 0x8000000e0e10722b */ /* 0x000fd00000000002 */
[----:B------:R-:W-:Y:S01]  /*25c0*/  DFMA R8, R16, R10, R14 ;  /* 0x0000000a1008722b */ /* 0x000fe2000000000e */
[----:B------:R-:W-:Y:S10]  /*25d0*/  @!P0 BRA `(.L_x_29) ;  /* 0x0000000000088947 */ /* 0x000ff40003800000 */
[----:B------:R-:W-:-:S07]  /*25e0*/  MOV R0, 0x2600 ;  /* 0x0000260000007802 */ /* 0x000fce0000000f00 */
[----:B------:R-:W-:Y:S05]  /*25f0*/  CALL.REL.NOINC `($__internal_0_$__cuda_sm20_dsqrt_rn_f64_mediumpath_v1) ;  /* 0x0000000000147944 */ /* 0x000fea0003c00000 */
.L_x_29:
[----:B------:R-:W-:Y:S05]  /*2600*/  BSYNC.RECONVERGENT B0 ;  /* 0x0000000000007941 */ /* 0x000fea0003800200 */
.L_x_28:
[----:B------:R-:W0:Y:S02]  /*2610*/  LDC.64 R2, c[0x0][0x388] ;  /* 0x0000e200ff027b82 */ /* 0x000e240000000a00 */
[----:B0-----:R-:W-:-:S05]  /*2620*/  IMAD.WIDE R6, R6, 0x8, R2 ;  /* 0x0000000806067825 */ /* 0x001fca00078e0202 */
[----:B------:R-:W-:Y:S01]  /*2630*/  STG.E.64 desc[UR4][R6.64], R8 ;  /* 0x0000000806007986 */ /* 0x000fe2000c101b04 */
[----:B------:R-:W-:Y:S05]  /*2640*/  EXIT ;  /* 0x000000000000794d */ /* 0x000fea0003800000 */
        .weak           $__internal_0_$__cuda_sm20_dsqrt_rn_f64_mediumpath_v1
        .type           $__internal_0_$__cuda_sm20_dsqrt_rn_f64_mediumpath_v1,@function
        .size           $__internal_0_$__cuda_sm20_dsqrt_rn_f64_mediumpath_v1,($_Z7fun_gpuPdS_id$__internal_trig_reduction_slowpathd - $__internal_0_$__cuda_sm20_dsqrt_rn_f64_mediumpath_v1)
$__internal_0_$__cuda_sm20_dsqrt_rn_f64_mediumpath_v1:
[----:B------:R-:W-:Y:S01]  /*2650*/  ISETP.GE.U32.AND P0, PT, R4, -0x3400000, PT ;  /* 0xfcc000000400780c */ /* 0x000fe20003f06070 */
[----:B------:R-:W-:Y:S01]  /*2660*/  BSSY.RECONVERGENT B1, `(.L_x_30) ;  /* 0x0000028000017945 */ /* 0x000fe20003800200 */
[----:B------:R-:W-:Y:S02]  /*2670*/  IMAD.MOV.U32 R4, RZ, RZ, R2 ;  /* 0x000000ffff047224 */ /* 0x000fe400078e0002 */
[----:B------:R-:W-:Y:S02]  /*2680*/  IMAD.MOV.U32 R5, RZ, RZ, R3 ;  /* 0x000000ffff057224 */ /* 0x000fe400078e0003 */
[----:B------:R-:W-:Y:S02]  /*2690*/  IMAD.MOV.U32 R10, RZ, RZ, R12 ;  /* 0x000000ffff0a7224 */ /* 0x000fe400078e000c */
[----:B------:R-:W-:Y:S02]  /*26a0*/  IMAD.MOV.U32 R2, RZ, RZ, R16 ;  /* 0x000000ffff027224 */ /* 0x000fe400078e0010 */
[----:B------:R-:W-:-:S03]  /*26b0*/  IMAD.MOV.U32 R3, RZ, RZ, R17 ;  /* 0x000000ffff037224 */ /* 0x000fc600078e0011 */
[----:B------:R-:W-:Y:S05]  /*26c0*/  @!P0 BRA `(.L_x_31) ;  /* 0x0000000000208947 */ /* 0x000fea0003800000 */
[----:B------:R-:W-:-:S10]  /*26d0*/  DFMA.RM R2, R2, R10, R14 ;  /* 0x0000000a0202722b */ /* 0x000fd4000000400e */
[----:B------:R-:W-:-:S05]  /*26e0*/  IADD3 R8, P0, PT, R2, 0x1, RZ ;  /* 0x0000000102087810 */ /* 0x000fca0007f1e0ff */
[----:B------:R-:W-:-:S06]  /*26f0*/  IMAD.X R9, RZ, RZ, R3, P0 ;  /* 0x000000ffff097224 */ /* 0x000fcc00000e0603 */
[----:B------:R-:W-:-:S08]  /*2700*/  DFMA.RP R4, -R2, R8, R4 ;  /* 0x000000080204722b */ /* 0x000fd00000008104 */
[----:B------:R-:W-:-:S06]  /*2710*/  DSETP.GT.AND P0, PT, R4, RZ, PT ;  /* 0x000000ff0400722a */ /* 0x000fcc0003f04000 */
[----:B------:R-:W-:Y:S02]  /*2720*/  FSEL R2, R8, R2, P0 ;  /* 0x0000000208027208 */ /* 0x000fe40000000000 */
[----:B------:R-:W-:Y:S01]  /*2730*/  FSEL R3, R9, R3, P0 ;  /* 0x0000000309037208 */ /* 0x000fe20000000000 */
[----:B------:R-:W-:Y:S06]  /*2740*/  BRA `(.L_x_32) ;  /* 0x0000000000647947 */ /* 0x000fec0003800000 */
.L_x_31:
[----:B------:R-:W-:-:S14]  /*2750*/  DSETP.NE.AND P0, PT, R4, RZ, PT ;  /* 0x000000ff0400722a */ /* 0x000fdc0003f05000 */
[----:B------:R-:W-:Y:S05]  /*2760*/  @!P0 BRA `(.L_x_33) ;  /* 0x0000000000588947 */ /* 0x000fea0003800000 */
[----:B------:R-:W-:-:S13]  /*2770*/  ISETP.GE.AND P0, PT, R5, RZ, PT ;  /* 0x000000ff0500720c */ /* 0x000fda0003f06270 */
[----:B------:R-:W-:Y:S02]  /*2780*/  @!P0 IMAD.MOV.U32 R2, RZ, RZ, 0x0 ;  /* 0x00000000ff028424 */ /* 0x000fe400078e00ff */
[----:B------:R-:W-:Y:S01]  /*2790*/  @!P0 IMAD.MOV.U32 R3, RZ, RZ, -0x80000 ;  /* 0xfff80000ff038424 */ /* 0x000fe200078e00ff */
[----:B------:R-:W-:Y:S06]  /*27a0*/  @!P0 BRA `(.L_x_32) ;  /* 0x00000000004c8947 */ /* 0x000fec0003800000 */
[----:B------:R-:W-:-:S13]  /*27b0*/  ISETP.GT.AND P0, PT, R5, 0x7fefffff, PT ;  /* 0x7fefffff0500780c */ /* 0x000fda0003f04270 */
[----:B------:R-:W-:Y:S05]  /*27c0*/  @P0 BRA `(.L_x_33) ;  /* 0x0000000000400947 */ /* 0x000fea0003800000 */
[----:B------:R-:W-:Y:S01]  /*27d0*/  DMUL R2, R4, 8.11296384146066816958e+31 ;  /* 0x4690000004027828 */ /* 0x000fe20000000000 */
[----:B------:R-:W-:Y:S02]  /*27e0*/  IMAD.MOV.U32 R10, RZ, RZ, 0x0 ;  /* 0x00000000ff0a7424 */ /* 0x000fe400078e00ff */
[----:B------:R-:W-:Y:S02]  /*27f0*/  IMAD.MOV.U32 R4, RZ, RZ, RZ ;  /* 0x000000ffff047224 */ /* 0x000fe400078e00ff */
[----:B------:R-:W-:Y:S01]  /*2800*/  IMAD.MOV.U32 R11, RZ, RZ, 0x3fd80000 ;  /* 0x3fd80000ff0b7424 */ /* 0x000fe200078e00ff */
[----:B------:R-:W0:Y:S03]  /*2810*/  MUFU.RSQ64H R5, R3 ;  /* 0x0000000300057308 */ /* 0x000e260000001c00 */
[----:B0-----:R-:W-:-:S08]  /*2820*/  DMUL R8, R4, R4 ;  /* 0x0000000404087228 */ /* 0x001fd00000000000 */
[----:B------:R-:W-:-:S08]  /*2830*/  DFMA R8, R2, -R8, 1 ;  /* 0x3ff000000208742b */ /* 0x000fd00000000808 */
[----:B------:R-:W-:Y:S02]  /*2840*/  DFMA R10, R8, R10, 0.5 ;  /* 0x3fe00000080a742b */ /* 0x000fe4000000000a */
[----:B------:R-:W-:-:S08]  /*2850*/  DMUL R8, R4, R8 ;  /* 0x0000000804087228 */ /* 0x000fd00000000000 */
[----:B------:R-:W-:-:S08]  /*2860*/  DFMA R8, R10, R8, R4 ;  /* 0x000000080a08722b */ /* 0x000fd00000000004 */
[----:B------:R-:W-:Y:S02]  /*2870*/  DMUL R4, R2, R8 ;  /* 0x0000000802047228 */ /* 0x000fe40000000000 */
[----:B------:R-:W-:-:S06]  /*2880*/  VIADD R9, R9, 0xfff00000 ;  /* 0xfff0000009097836 */ /* 0x000fcc0000000000 */
[----:B------:R-:W-:-:S08]  /*2890*/  DFMA R10, R4, -R4, R2 ;  /* 0x80000004040a722b */ /* 0x000fd00000000002 */
[----:B------:R-:W-:-:S10]  /*28a0*/  DFMA R2, R8, R10, R4 ;  /* 0x0000000a0802722b */ /* 0x000fd40000000004 */
[----:B------:R-:W-:Y:S01]  /*28b0*/  VIADD R3, R3, 0xfcb00000 ;  /* 0xfcb0000003037836 */ /* 0x000fe20000000000 */
[----:B------:R-:W-:Y:S06]  /*28c0*/  BRA `(.L_x_32) ;  /* 0x0000000000047947 */ /* 0x000fec0003800000 */
.L_x_33:
[----:B------:R-:W-:-:S11]  /*28d0*/  DADD R2, R4, R4 ;  /* 0x0000000004027229 */ /* 0x000fd60000000004 */
.L_x_32:
[----:B------:R-:W-:Y:S05]  /*28e0*/  BSYNC.RECONVERGENT B1 ;  /* 0x0000000000017941 */ /* 0x000fea0003800200 */
.L_x_30:
[----:B------:R-:W-:Y:S02]  /*28f0*/  IMAD.MOV.U32 R8, RZ, RZ, R2 ;  /* 0x000000ffff087224 */ /* 0x000fe400078e0002 */
[----:B------:R-:W-:Y:S02]  /*2900*/  IMAD.MOV.U32 R9, RZ, RZ, R3 ;  /* 0x000000ffff097224 */ /* 0x000fe400078e0003 */
[----:B------:R-:W-:Y:S02]  /*2910*/  IMAD.MOV.U32 R2, RZ, RZ, R0 ;  /* 0x000000ffff027224 */ /* 0x000fe400078e0000 */
[----:B------:R-:W-:-:S04]  /*2920*/  IMAD.MOV.U32 R3, RZ, RZ, 0x0 ;  /* 0x00000000ff037424 */ /* 0x000fc800078e00ff */
[----:B------:R-:W-:Y:S05]  /*2930*/  RET.REL.NODEC R2 `(_Z7fun_gpuPdS_id) ;  /* 0xffffffd402b07950 */ /* 0x000fea0003c3ffff */
        .type           $_Z7fun_gpuPdS_id$__internal_trig_reduction_slowpathd,@function
        .size           $_Z7fun_gpuPdS_id$__internal_trig_reduction_slowpathd,(.L_x_43 - $_Z7fun_gpuPdS_id$__internal_trig_reduction_slowpathd)
$_Z7fun_gpuPdS_id$__internal_trig_reduction_slowpathd:
[----:B------:R-:W-:Y:S01]  /*2940*/  SHF.R.U32.HI R21, RZ, 0x14, R19 ;  /* 0x00000014ff157819 */ /* 0x000fe20000011613 */
[----:B------:R-:W-:-:S03]  /*2950*/  IMAD.MOV.U32 R2, RZ, RZ, RZ ;  /* 0x000000ffff027224 */ /* 0x000fc600078e00ff */
[----:B------:R-:W-:-:S04]  /*2960*/  LOP3.LUT R0, R21, 0x7ff, RZ, 0xc0, !PT ;  /* 0x000007ff15007812 */ /* 0x000fc800078ec0ff */
[----:B------:R-:W-:-:S13]  /*2970*/  ISETP.NE.AND P0, PT, R0, 0x7ff, PT ;  /* 0x000007ff0000780c */ /* 0x000fda0003f05270 */
[----:B------:R-:W-:Y:S05]  /*2980*/  @!P0 BRA `(.L_x_34) ;  /* 0x0000000800688947 */ /* 0x000fea0003800000 */
[----:B------:R-:W-:Y:S01]  /*2990*/  VIADD R0, R0, 0xfffffc00 ;  /* 0xfffffc0000007836 */ /* 0x000fe20000000000 */
[----:B------:R-:W-:Y:S01]  /*29a0*/  BSSY.RECONVERGENT B1, `(.L_x_35) ;  /* 0x0000034000017945 */ /* 0x000fe20003800200 */
[----:B------:R-:W-:-:S03]  /*29b0*/  CS2R R26, SRZ ;  /* 0x00000000001a7805 */ /* 0x000fc6000001ff00 */
[----:B------:R-:W-:Y:S02]  /*29c0*/  SHF.R.U32.HI R14, RZ, 0x6, R0 ;  /* 0x00000006ff0e7819 */ /* 0x000fe40000011600 */
[----:B------:R-:W-:Y:S02]  /*29d0*/  ISETP.GE.U32.AND P0, PT, R0, 0x80, PT ;  /* 0x000000800000780c */ /* 0x000fe40003f06070 */
[C---:B------:R-:W-:Y:S02]  /*29e0*/  IADD3 R3, PT, PT, -R14.reuse, 0x13, RZ ;  /* 0x000000130e037810 */ /* 0x040fe40007ffe1ff */
[----:B------:R-:W-:Y:S02]  /*29f0*/  IADD3 R12, PT, PT, -R14, 0xf, RZ ;  /* 0x0000000f0e0c7810 */ /* 0x000fe40007ffe1ff */
[----:B------:R-:W-:-:S04]  /*2a00*/  SEL R3, R3, 0x12, P0 ;  /* 0x0000001203037807 */ /* 0x000fc80000000000 */
[----:B------:R-:W-:-:S13]  /*2a10*/  ISETP.GE.AND P0, PT, R12, R3, PT ;  /* 0x000000030c00720c */ /* 0x000fda0003f06270 */
[----:B------:R-:W-:Y:S05]  /*2a20*/  @P0 BRA `(.L_x_36) ;  /* 0x0000000000ac0947 */ /* 0x000fea0003800000 */
[----:B------:R-:W0:Y:S01]  /*2a30*/  LDC.64 R16, c[0x0][0x358] ;  /* 0x0000d600ff107b82 */ /* 0x000e220000000a00 */
[C---:B------:R-:W-:Y:S01]  /*2a40*/  SHF.L.U64.HI R0, R4.reuse, 0xb, R19 ;  /* 0x0000000b04007819 */ /* 0x040fe20000010213 */
[----:B------:R-:W-:Y:S01]  /*2a50*/  BSSY.RECONVERGENT B2, `(.L_x_37) ;  /* 0x0000022000027945 */ /* 0x000fe20003800200 */
[----:B------:R-:W-:Y:S01]  /*2a60*/  IADD3 R14, PT, PT, RZ, -R14, -R3 ;  /* 0x8000000eff0e7210 */ /* 0x000fe20007ffe803 */
[----:B------:R-:W-:Y:S01]  /*2a70*/  IMAD.SHL.U32 R5, R4, 0x800, RZ ;  /* 0x0000080004057824 */ /* 0x000fe200078e00ff */
[----:B------:R-:W-:Y:S01]  /*2a80*/  CS2R R26, SRZ ;  /* 0x00000000001a7805 */ /* 0x000fe2000001ff00 */
[----:B------:R-:W-:Y:S01]  /*2a90*/  IMAD.MOV.U32 R13, RZ, RZ, RZ ;  /* 0x000000ffff0d7224 */ /* 0x000fe200078e00ff */
[----:B------:R-:W-:-:S07]  /*2aa0*/  LOP3.LUT R0, R0, 0x80000000, RZ, 0xfc, !PT ;  /* 0x8000000000007812 */ /* 0x000fce00078efcff */
.L_x_38:
[----:B------:R-:W1:Y:S01]  /*2ab0*/  LDC.64 R2, c[0x4][RZ] ;  /* 0x01000000ff027b82 */ /* 0x000e620000000a00 */
[----:B0-----:R-:W-:Y:S02]  /*2ac0*/  R2UR UR6, R16 ;  /* 0x00000000100672ca */ /* 0x001fe400000e0000 */
[----:B------:R-:W-:Y:S01]  /*2ad0*/  R2UR UR7, R17 ;  /* 0x00000000110772ca */ /* 0x000fe200000e0000 */
[----:B-1----:R-:W-:-:S12]  /*2ae0*/  IMAD.WIDE R22, R12, 0x8, R2 ;  /* 0x000000080c167825 */ /* 0x002fd800078e0202 */
[----:B------:R-:W2:Y:S01]  /*2af0*/  LDG.E.64.CONSTANT R22, desc[UR6][R22.64] ;  /* 0x0000000616167981 */ /* 0x000ea2000c1e9b00 */
[----:B------:R-:W-:Y:S02]  /*2b00*/  VIADD R14, R14, 0x1 ;  /* 0x000000010e0e7836 */ /* 0x000fe40000000000 */
[C---:B------:R-:W-:Y:S02]  /*2b10*/  IMAD R15, R13.reuse, 0x8, R1 ;  /* 0x000000080d0f7824 */ /* 0x040fe400078e0201 */
[----:B------:R-:W-:Y:S02]  /*2b20*/  VIADD R13, R13, 0x1 ;  /* 0x000000010d0d7836 */ /* 0x000fe40000000000 */
[----:B------:R-:W-:Y:S02]  /*2b30*/  VIADD R12, R12, 0x1 ;  /* 0x000000010c0c7836 */ /* 0x000fe40000000000 */
[----:B--2---:R-:W-:-:S04]  /*2b40*/  IMAD.WIDE.U32 R26, P2, R22, R5, R26 ;  /* 0x00000005161a7225 */ /* 0x004fc8000784001a */
[CC--:B------:R-:W-:Y:S02]  /*2b50*/  IMAD R3, R22.reuse, R0.reuse, RZ ;  /* 0x0000000016037224 */ /* 0x0c0fe400078e02ff */
[----:B------:R-:W-:Y:S02]  /*2b60*/  IMAD R2, R23, R5, RZ ;  /* 0x0000000517027224 */ /* 0x000fe400078e02ff */
[----:B------:R-:W-:Y:S01]  /*2b70*/  IMAD.HI.U32 R7, R22, R0, RZ ;  /* 0x0000000016077227 */ /* 0x000fe200078e00ff */
[----:B------:R-:W-:-:S03]  /*2b80*/  IADD3 R3, P0, PT, R3, R27, RZ ;  /* 0x0000001b03037210 */ /* 0x000fc60007f1e0ff */
[----:B------:R-:W-:Y:S01]  /*2b90*/  IMAD.X R7, RZ, RZ, R7, P2 ;  /* 0x000000ffff077224 */ /* 0x000fe200010e0607 */
[----:B------:R-:W-:Y:S01]  /*2ba0*/  IADD3 R27, P1, PT, R2, R3, RZ ;  /* 0x00000003021b7210 */ /* 0x000fe20007f3e0ff */
[----:B------:R-:W-:-:S04]  /*2bb0*/  IMAD.HI.U32 R2, R23, R5, RZ ;  /* 0x0000000517027227 */ /* 0x000fc800078e00ff */
[CC--:B------:R-:W-:Y:S01]  /*2bc0*/  IMAD.HI.U32 R3, R23.reuse, R0.reuse, RZ ;  /* 0x0000000017037227 */ /* 0x0c0fe200078e00ff */
[----:B------:R-:W-:Y:S01]  /*2bd0*/  IADD3.X R7, P0, PT, R2, R7, RZ, P0, !PT ;  /* 0x0000000702077210 */ /* 0x000fe2000071e4ff */
[----:B------:R0:W-:Y:S02]  /*2be0*/  STL.64 [R15], R26 ;  /* 0x0000001a0f007387 */ /* 0x0001e40000100a00 */
[----:B------:R-:W-:Y:S02]  /*2bf0*/  IMAD R4, R23, R0, RZ ;  /* 0x0000000017047224 */ /* 0x000fe400078e02ff */
[----:B------:R-:W-:Y:S01]  /*2c00*/  IMAD.X R3, RZ, RZ, R3, P0 ;  /* 0x000000ffff037224 */ /* 0x000fe200000e0603 */
[----:B------:R-:W-:Y:S02]  /*2c10*/  ISETP.NE.AND P0, PT, R14, -0xf, PT ;  /* 0xfffffff10e00780c */ /* 0x000fe40003f05270 */
[----:B------:R-:W-:-:S05]  /*2c20*/  IADD3.X R4, P1, PT, R4, R7, RZ, P1, !PT ;  /* 0x0000000704047210 */ /* 0x000fca0000f3e4ff */
[----:B------:R-:W-:Y:S02]  /*2c30*/  IMAD.X R3, RZ, RZ, R3, P1 ;  /* 0x000000ffff037224 */ /* 0x000fe400008e0603 */
[----:B0-----:R-:W-:Y:S02]  /*2c40*/  IMAD.MOV.U32 R26, RZ, RZ, R4 ;  /* 0x000000ffff1a7224 */ /* 0x001fe400078e0004 */
[----:B------:R-:W-:Y:S02]  /*2c50*/  IMAD.MOV.U32 R27, RZ, RZ, R3 ;  /* 0x000000ffff1b7224 */ /* 0x000fe400078e0003 */
[----:B------:R-:W-:Y:S05]  /*2c60*/  @P0 BRA `(.L_x_38) ;  /* 0xfffffffc00900947 */ /* 0x000fea000383ffff */
[----:B------:R-:W-:Y:S05]  /*2c70*/  BSYNC.RECONVERGENT B2 ;  /* 0x0000000000027941 */ /* 0x000fea0003800200 */
.L_x_37:
[----:B------:R-:W-:-:S05]  /*2c80*/  LOP3.LUT R2, R21, 0x7ff, RZ, 0xc0, !PT ;  /* 0x000007ff15027812 */ /* 0x000fca00078ec0ff */
[----:B------:R-:W-:-:S05]  /*2c90*/  VIADD R2, R2, 0xfffffc00 ;  /* 0xfffffc0002027836 */ /* 0x000fca0000000000 */
[----:B------:R-:W-:Y:S02]  /*2ca0*/  SHF.R.U32.HI R0, RZ, 0x6, R2 ;  /* 0x00000006ff007819 */ /* 0x000fe40000011602 */
[----:B------:R-:W-:Y:S02]  /*2cb0*/  ISETP.GE.U32.AND P0, PT, R2, 0x80, PT ;  /* 0x000000800200780c */ /* 0x000fe40003f06070 */
[----:B------:R-:W-:-:S04]  /*2cc0*/  IADD3 R0, PT, PT, -R0, 0x13, RZ ;  /* 0x0000001300007810 */ /* 0x000fc80007ffe1ff */
[----:B------:R-:W-:-:S07]  /*2cd0*/  SEL R12, R0, 0x12, P0 ;  /* 0x00000012000c7807 */ /* 0x000fce0000000000 */
.L_x_36:
[----:B------:R-:W-:Y:S05]  /*2ce0*/  BSYNC.RECONVERGENT B1 ;  /* 0x0000000000017941 */ /* 0x000fea0003800200 */
.L_x_35:
[C---:B------:R-:W-:Y:S02]  /*2cf0*/  LOP3.LUT R3, R21.reuse, 0x7ff, RZ, 0xc0, !PT ;  /* 0x000007ff15037812 */ /* 0x040fe400078ec0ff */
[----:B------:R-:W-:-:S03]  /*2d00*/  LOP3.LUT P0, R21, R21, 0x3f, RZ, 0xc0, !PT ;  /* 0x0000003f15157812 */ /* 0x000fc6000780c0ff */
[----:B------:R-:W-:-:S05]  /*2d10*/  VIADD R3, R3, 0xfffffc00 ;  /* 0xfffffc0003037836 */ /* 0x000fca0000000000 */
[----:B------:R-:W-:-:S05]  /*2d20*/  SHF.R.U32.HI R3, RZ, 0x6, R3 ;  /* 0x00000006ff037819 */ /* 0x000fca0000011603 */
[----:B------:R-:W-:-:S04]  /*2d30*/  IMAD.IADD R12, R3, 0x1, R12 ;  /* 0x00000001030c7824 */ /* 0x000fc800078e020c */
[----:B------:R-:W-:-:S05]  /*2d40*/  IMAD.U32 R23, R12, 0x8, R1 ;  /* 0x000000080c177824 */ /* 0x000fca00078e0001 */
[----:B------:R0:W-:Y:S04]  /*2d50*/  STL.64 [R23+-0x78], R26 ;  /* 0xffff881a17007387 */ /* 0x0001e80000100a00 */
[----:B------:R-:W2:Y:S04]  /*2d60*/  @P0 LDL.64 R12, [R1+0x8] ;  /* 0x00000800010c0983 */ /* 0x000ea80000100a00 */
[----:B------:R-:W3:Y:S04]  /*2d70*/  LDL.64 R4, [R1+0x10] ;  /* 0x0000100001047983 */ /* 0x000ee80000100a00 */
[----:B------:R-:W4:Y:S01]  /*2d80*/  LDL.64 R2, [R1+0x18] ;  /* 0x0000180001027983 */ /* 0x000f220000100a00 */
[----:B------:R-:W-:Y:S01]  /*2d90*/  @P0 LOP3.LUT R0, R21, 0x3f, RZ, 0x3c, !PT ;  /* 0x0000003f15000812 */ /* 0x000fe200078e3cff */
[----:B------:R-:W-:Y:S01]  /*2da0*/  BSSY.RECONVERGENT B1, `(.L_x_39) ;  /* 0x0000034000017945 */ /* 0x000fe20003800200 */
[----:B--2---:R-:W-:-:S02]  /*2db0*/  @P0 SHF.R.U64 R15, R12, 0x1, R13 ;  /* 0x000000010c0f0819 */ /* 0x004fc4000000120d */
[----:B------:R-:W-:Y:S02]  /*2dc0*/  @P0 SHF.R.U32.HI R17, RZ, 0x1, R13 ;  /* 0x00000001ff110819 */ /* 0x000fe4000001160d */
[CC--:B---3--:R-:W-:Y:S02]  /*2dd0*/  @P0 SHF.L.U32 R14, R4.reuse, R21.reuse, RZ ;  /* 0x00000015040e0219 */ /* 0x0c8fe400000006ff */
[----:B------:R-:W-:Y:S02]  /*2de0*/  @P0 SHF.R.U64 R15, R15, R0, R17 ;  /* 0x000000000f0f0219 */ /* 0x000fe40000001211 */
[--C-:B------:R-:W-:Y:S02]  /*2df0*/  @P0 SHF.R.U32.HI R7, RZ, 0x1, R5.reuse ;  /* 0x00000001ff070819 */ /* 0x100fe40000011605 */
[C-C-:B------:R-:W-:Y:S02]  /*2e00*/  @P0 SHF.R.U64 R12, R4.reuse, 0x1, R5.reuse ;  /* 0x00000001040c0819 */ /* 0x140fe40000001205 */
[----:B------:R-:W-:-:S02]  /*2e10*/  @P0 SHF.L.U64.HI R13, R4, R21, R5 ;  /* 0x00000015040d0219 */ /* 0x000fc40000010205 */
[-C--:B------:R-:W-:Y:S02]  /*2e20*/  @P0 SHF.R.U32.HI R16, RZ, R0.reuse, R17 ;  /* 0x00000000ff100219 */ /* 0x080fe40000011611 */
[----:B------:R-:W-:Y:S02]  /*2e30*/  @P0 LOP3.LUT R4, R14, R15, RZ, 0xfc, !PT ;  /* 0x0000000f0e040212 */ /* 0x000fe400078efcff */
[-C--:B----4-:R-:W-:Y:S02]  /*2e40*/  @P0 SHF.L.U32 R17, R2, R21.reuse, RZ ;  /* 0x0000001502110219 */ /* 0x090fe400000006ff */
[--C-:B------:R-:W-:Y:S02]  /*2e50*/  @P0 SHF.R.U64 R12, R12, R0, R7.reuse ;  /* 0x000000000c0c0219 */ /* 0x100fe40000001207 */
[----:B------:R-:W-:Y:S02]  /*2e60*/  @P0 LOP3.LUT R5, R13, R16, RZ, 0xfc, !PT ;  /* 0x000000100d050212 */ /* 0x000fe400078efcff */
[----:B------:R-:W-:Y:S01]  /*2e70*/  @P0 SHF.R.U32.HI R0, RZ, R0, R7 ;  /* 0x00000000ff000219 */ /* 0x000fe20000011607 */
[----:B------:R-:W-:Y:S01]  /*2e80*/  IMAD.SHL.U32 R7, R4, 0x4, RZ ;  /* 0x0000000404077824 */ /* 0x000fe200078e00ff */
[----:B------:R-:W-:-:S02]  /*2e90*/  @P0 SHF.L.U64.HI R21, R2, R21, R3 ;  /* 0x0000001502150219 */ /* 0x000fc40000010203 */
[----:B------:R-:W-:Y:S02]  /*2ea0*/  @P0 LOP3.LUT R2, R17, R12, RZ, 0xfc, !PT ;  /* 0x0000000c11020212 */ /* 0x000fe400078efcff */
[----:B------:R-:W-:Y:S02]  /*2eb0*/  SHF.L.U64.HI R4, R4, 0x2, R5 ;  /* 0x0000000204047819 */ /* 0x000fe40000010205 */
[----:B------:R-:W-:Y:S02]  /*2ec0*/  @P0 LOP3.LUT R3, R21, R0, RZ, 0xfc, !PT ;  /* 0x0000000015030212 */ /* 0x000fe400078efcff */
[----:B------:R-:W-:Y:S02]  /*2ed0*/  SHF.L.W.U32.HI R5, R5, 0x2, R2 ;  /* 0x0000000205057819 */ /* 0x000fe40000010e02 */
[----:B------:R-:W-:Y:S02]  /*2ee0*/  IADD3 RZ, P0, PT, RZ, -R7, RZ ;  /* 0x80000007ffff7210 */ /* 0x000fe40007f1e0ff */
[----:B------:R-:W-:-:S02]  /*2ef0*/  LOP3.LUT R13, RZ, R4, RZ, 0x33, !PT ;  /* 0x00000004ff0d7212 */ /* 0x000fc400078e33ff */
[----:B------:R-:W-:Y:S02]  /*2f00*/  SHF.L.W.U32.HI R2, R2, 0x2, R3 ;  /* 0x0000000202027819 */ /* 0x000fe40000010e03 */
[----:B------:R-:W-:Y:S02]  /*2f10*/  LOP3.LUT R12, RZ, R5, RZ, 0x33, !PT ;  /* 0x00000005ff0c7212 */ /* 0x000fe400078e33ff */
[----:B------:R-:W-:Y:S02]  /*2f20*/  IADD3.X R13, P0, PT, RZ, R13, RZ, P0, !PT ;  /* 0x0000000dff0d7210 */ /* 0x000fe4000071e4ff */
[----:B------:R-:W-:Y:S02]  /*2f30*/  LOP3.LUT R15, RZ, R2, RZ, 0x33, !PT ;  /* 0x00000002ff0f7212 */ /* 0x000fe400078e33ff */
[----:B------:R-:W-:Y:S02]  /*2f40*/  IADD3.X R12, P1, PT, RZ, R12, RZ, P0, !PT ;  /* 0x0000000cff0c7210 */ /* 0x000fe4000073e4ff */
[----:B------:R-:W-:-:S03]  /*2f50*/  ISETP.GT.U32.AND P2, PT, R5, -0x1, PT ;  /* 0xffffffff0500780c */ /* 0x000fc60003f44070 */
[----:B------:R-:W-:Y:S01]  /*2f60*/  IMAD.X R15, RZ, RZ, R15, P1 ;  /* 0x000000ffff0f7224 */ /* 0x000fe200008e060f */
[----:B------:R-:W-:-:S04]  /*2f70*/  ISETP.GT.AND.EX P0, PT, R2, -0x1, PT, P2 ;  /* 0xffffffff0200780c */ /* 0x000fc80003f04320 */
[----:B------:R-:W-:Y:S02]  /*2f80*/  SEL R0, R2, R15, P0 ;  /* 0x0000000f02007207 */ /* 0x000fe40000000000 */
[----:B------:R-:W-:Y:S02]  /*2f90*/  SEL R5, R5, R12, P0 ;  /* 0x0000000c05057207 */ /* 0x000fe40000000000 */
[----:B------:R-:W-:Y:S02]  /*2fa0*/  ISETP.NE.U32.AND P1, PT, R0, RZ, PT ;  /* 0x000000ff0000720c */ /* 0x000fe40003f25070 */
[----:B------:R-:W-:Y:S02]  /*2fb0*/  SEL R4, R4, R13, P0 ;  /* 0x0000000d04047207 */ /* 0x000fe40000000000 */
[----:B------:R-:W-:Y:S01]  /*2fc0*/  SEL R15, R5, R0, !P1 ;  /* 0x00000000050f7207 */ /* 0x000fe20004800000 */
[----:B------:R-:W-:-:S03]  /*2fd0*/  @!P0 IMAD.MOV R7, RZ, RZ, -R7 ;  /* 0x000000ffff078224 */ /* 0x000fc600078e0a07 */
[----:B------:R-:W1:Y:S02]  /*2fe0*/  FLO.U32 R12, R15 ;  /* 0x0000000f000c7300 */ /* 0x000e6400000e0000 */
[C---:B-1----:R-:W-:Y:S02]  /*2ff0*/  IADD3 R14, PT, PT, -R12.reuse, 0x1f, RZ ;  /* 0x0000001f0c0e7810 */ /* 0x042fe40007ffe1ff */
[----:B------:R-:W-:-:S03]  /*3000*/  IADD3 R12, PT, PT, -R12, 0x3f, RZ ;  /* 0x0000003f0c0c7810 */ /* 0x000fc60007ffe1ff */
[----:B------:R-:W-:-:S05]  /*3010*/  @P1 IMAD.MOV R12, RZ, RZ, R14 ;  /* 0x000000ffff0c1224 */ /* 0x000fca00078e020e */
[----:B------:R-:W-:-:S13]  /*3020*/  ISETP.NE.AND P1, PT, R12, RZ, PT ;  /* 0x000000ff0c00720c */ /* 0x000fda0003f25270 */
[----:B0-----:R-:W-:Y:S05]  /*3030*/  @!P1 BRA `(.L_x_40) ;  /* 0x0000000000289947 */ /* 0x001fea0003800000 */
[C---:B------:R-:W-:Y:S02]  /*3040*/  LOP3.LUT R14, R12.reuse, 0x3f, RZ, 0xc0, !PT ;  /* 0x0000003f0c0e7812 */ /* 0x040fe400078ec0ff */
[--C-:B------:R-:W-:Y:S02]  /*3050*/  SHF.R.U64 R7, R7, 0x1, R4.reuse ;  /* 0x0000000107077819 */ /* 0x100fe40000001204 */
[----:B------:R-:W-:Y:S02]  /*3060*/  SHF.R.U32.HI R4, RZ, 0x1, R4 ;  /* 0x00000001ff047819 */ /* 0x000fe40000011604 */
[----:B------:R-:W-:Y:S02]  /*3070*/  LOP3.LUT R13, R12, 0x3f, RZ, 0xc, !PT ;  /* 0x0000003f0c0d7812 */ /* 0x000fe400078e0cff */
[CC--:B------:R-:W-:Y:S02]  /*3080*/  SHF.L.U64.HI R0, R5.reuse, R14.reuse, R0 ;  /* 0x0000000e05007219 */ /* 0x0c0fe40000010200 */
[----:B------:R-:W-:-:S02]  /*3090*/  SHF.L.U32 R5, R5, R14, RZ ;  /* 0x0000000e05057219 */ /* 0x000fc400000006ff */
[-CC-:B------:R-:W-:Y:S02]  /*30a0*/  SHF.R.U64 R14, R7, R13.reuse, R4.reuse ;  /* 0x0000000d070e7219 */ /* 0x180fe40000001204 */
[----:B------:R-:W-:Y:S02]  /*30b0*/  SHF.R.U32.HI R13, RZ, R13, R4 ;  /* 0x0000000dff0d7219 */ /* 0x000fe40000011604 */
[----:B------:R-:W-:Y:S02]  /*30c0*/  LOP3.LUT R5, R5, R14, RZ, 0xfc, !PT ;  /* 0x0000000e05057212 */ /* 0x000fe400078efcff */
[----:B------:R-:W-:-:S07]  /*30d0*/  LOP3.LUT R0, R0, R13, RZ, 0xfc, !PT ;  /* 0x0000000d00007212 */ /* 0x000fce00078efcff */
.L_x_40:
[----:B------:R-:W-:Y:S05]  /*30e0*/  BSYNC.RECONVERGENT B1 ;  /* 0x0000000000017941 */ /* 0x000fea0003800200 */
.L_x_39:
[----:B------:R-:W-:Y:S01]  /*30f0*/  IMAD.WIDE.U32 R16, R5, 0x2168c235, RZ ;  /* 0x2168c23505107825 */ /* 0x000fe200078e00ff */
[----:B------:R-:W-:-:S03]  /*3100*/  SHF.R.U32.HI R3, RZ, 0x1e, R3 ;  /* 0x0000001eff037819 */ /* 0x000fc60000011603 */
[----:B------:R-:W-:Y:S01]  /*3110*/  IMAD.MOV.U32 R14, RZ, RZ, R17 ;  /* 0x000000ffff0e7224 */ /* 0x000fe200078e0011 */
[----:B------:R-:W-:Y:S01]  /*3120*/  IADD3 RZ, P1, PT, R16, R16, RZ ;  /* 0x0000001010ff7210 */ /* 0x000fe20007f3e0ff */
[----:B------:R-:W-:Y:S01]  /*3130*/  IMAD.MOV.U32 R15, RZ, RZ, RZ ;  /* 0x000000ffff0f7224 */ /* 0x000fe200078e00ff */
[----:B------:R-:W-:Y:S01]  /*3140*/  LEA.HI R2, R2, R3, RZ, 0x1 ;  /* 0x0000000302027211 */ /* 0x000fe200078f08ff */
[----:B------:R-:W-:-:S04]  /*3150*/  IMAD.HI.U32 R4, R0, -0x36f0255e, RZ ;  /* 0xc90fdaa200047827 */ /* 0x000fc800078e00ff */
[----:B------:R-:W-:-:S04]  /*3160*/  IMAD.WIDE.U32 R14, R5, -0x36f0255e, R14 ;  /* 0xc90fdaa2050e7825 */ /* 0x000fc800078e000e */
[C---:B------:R-:W-:Y:S02]  /*3170*/  IMAD R7, R0.reuse, -0x36f0255e, RZ ;  /* 0xc90fdaa200077824 */ /* 0x040fe400078e02ff */
[----:B------:R-:W-:-:S04]  /*3180*/  IMAD.WIDE.U32 R14, P2, R0, 0x2168c235, R14 ;  /* 0x2168c235000e7825 */ /* 0x000fc8000784000e */
[----:B------:R-:W-:Y:S01]  /*3190*/  IMAD.X R4, RZ, RZ, R4, P2 ;  /* 0x000000ffff047224 */ /* 0x000fe200010e0604 */
[----:B------:R-:W-:Y:S02]  /*31a0*/  IADD3 R7, P2, PT, R7, R15, RZ ;  /* 0x0000000f07077210 */ /* 0x000fe40007f5e0ff */
[----:B------:R-:W-:Y:S02]  /*31b0*/  IADD3.X RZ, P1, PT, R14, R14, RZ, P1, !PT ;  /* 0x0000000e0eff7210 */ /* 0x000fe40000f3e4ff */
[C---:B------:R-:W-:Y:S01]  /*31c0*/  ISETP.GT.U32.AND P3, PT, R7.reuse, RZ, PT ;  /* 0x000000ff0700720c */ /* 0x040fe20003f64070 */
[----:B------:R-:W-:Y:S01]  /*31d0*/  IMAD.X R5, RZ, RZ, R4, P2 ;  /* 0x000000ffff057224 */ /* 0x000fe200010e0604 */
[----:B------:R-:W-:-:S04]  /*31e0*/  IADD3.X R4, P2, PT, R7, R7, RZ, P1, !PT ;  /* 0x0000000707047210 */ /* 0x000fc80000f5e4ff */
[C---:B------:R-:W-:Y:S01]  /*31f0*/  ISETP.GT.AND.EX P1, PT, R5.reuse, RZ, PT, P3 ;  /* 0x000000ff0500720c */ /* 0x040fe20003f24330 */
[----:B------:R-:W-:-:S03]  /*3200*/  IMAD.X R0, R5, 0x1, R5, P2 ;  /* 0x0000000105007824 */ /* 0x000fc600010e0605 */
[----:B------:R-:W-:Y:S02]  /*3210*/  SEL R4, R4, R7, P1 ;  /* 0x0000000704047207 */ /* 0x000fe40000800000 */
[----:B------:R-:W-:Y:S02]  /*3220*/  SEL R0, R0, R5, P1 ;  /* 0x0000000500007207 */ /* 0x000fe40000800000 */
[----:B------:R-:W-:-:S05]  /*3230*/  IADD3 R5, P2, PT, R4, 0x1, RZ ;  /* 0x0000000104057810 */ /* 0x000fca0007f5e0ff */
[----:B------:R-:W-:-:S05]  /*3240*/  IMAD.X R0, RZ, RZ, R0, P2 ;  /* 0x000000ffff007224 */ /* 0x000fca00010e0600 */
[----:B------:R-:W-:-:S04]  /*3250*/  SHF.R.U64 R5, R5, 0xa, R0 ;  /* 0x0000000a05057819 */ /* 0x000fc80000001200 */
[----:B------:R-:W-:Y:S02]  /*3260*/  IADD3 R7, P2, PT, R5, 0x1, RZ ;  /* 0x0000000105077810 */ /* 0x000fe40007f5e0ff */
[----:B------:R-:W-:Y:S02]  /*3270*/  SEL R5, RZ, 0xffffffff, !P1 ;  /* 0xffffffffff057807 */ /* 0x000fe40004800000 */
[----:B------:R-:W-:Y:S02]  /*3280*/  LEA.HI.X R0, R0, RZ, RZ, 0x16, P2 ;  /* 0x000000ff00007211 */ /* 0x000fe400010fb4ff */
[----:B------:R-:W-:Y:S01]  /*3290*/  LOP3.LUT P1, R19, R19, 0x80000000, RZ, 0xc0, !PT ;  /* 0x8000000013137812 */ /* 0x000fe2000782c0ff */
[----:B------:R-:W-:Y:S01]  /*32a0*/  IMAD.IADD R5, R5, 0x1, -R12 ;  /* 0x0000000105057824 */ /* 0x000fe200078e0a0c */
[--C-:B------:R-:W-:Y:S02]  /*32b0*/  SHF.R.U64 R7, R7, 0x1, R0.reuse ;  /* 0x0000000107077819 */ /* 0x100fe40000001200 */
[----:B------:R-:W-:Y:S01]  /*32c0*/  SHF.R.U32.HI R0, RZ, 0x1, R0 ;  /* 0x00000001ff007819 */ /* 0x000fe20000011600 */
[----:B------:R-:W-:Y:S01]  /*32d0*/  IMAD.SHL.U32 R5, R5, 0x100000, RZ ;  /* 0x0010000005057824 */ /* 0x000fe200078e00ff */
[----:B------:R-:W-:-:S02]  /*32e0*/  IADD3 R4, P2, P3, RZ, RZ, R7 ;  /* 0x000000ffff047210 */ /* 0x000fc40007b5e007 */
[----:B------:R-:W-:Y:S02]  /*32f0*/  @!P0 LOP3.LUT R19, R19, 0x80000000, RZ, 0x3c, !PT ;  /* 0x8000000013138812 */ /* 0x000fe400078e3cff */
[----:B------:R-:W-:-:S03]  /*3300*/  IADD3.X R0, PT, PT, R5, 0x3fe00000, R0, P2, P3 ;  /* 0x3fe0000005007810 */ /* 0x000fc600017e6400 */
[----:B------:R-:W-:Y:S01]  /*3310*/  @P1 IMAD.MOV R2, RZ, RZ, -R2 ;  /* 0x000000ffff021224 */ /* 0x000fe200078e0a02 */
[----:B------:R-:W-:-:S07]  /*3320*/  LOP3.LUT R19, R0, R19, RZ, 0xfc, !PT ;  /* 0x0000001300137212 */ /* 0x000fce00078efcff */
.L_x_34:
[----:B------:R-:W-:Y:S02]  /*3330*/  IMAD.MOV.U32 R5, RZ, RZ, R19 ;  /* 0x000000ffff057224 */ /* 0x000fe400078e0013 */
[----:B------:R-:W-:-:S04]  /*3340*/  IMAD.MOV.U32 R19, RZ, RZ, 0x0 ;  /* 0x00000000ff137424 */ /* 0x000fc800078e00ff */
[----:B------:R-:W-:Y:S05]  /*3350*/  RET.REL.NODEC R18 `(_Z7fun_gpuPdS_id) ;  /* 0xffffffcc12287950 */ /* 0x000fea0003c3ffff */
.L_x_41:
[----:B------:R-:W-:-:S00]  /*3360*/  BRA `(.L_x_41) ;  /* 0xfffffffc00fc7947 */ /* 0x000fc0000383ffff */
[----:B------:R-:W-:-:S00]  /*3370*/  NOP ;  /* 0x0000000000007918 */ /* 0x000fc00000000000 */
        /* <DEDUP_REMOVED lines=8> */
.L_x_43:


//--------------------- .nv.global.init           --------------------------
	.section	.nv.global.init,"aw",@progbits
	.align	16
.nv.global.init:
	.type		__cudart_sin_cos_coeffs,@object
	.size		__cudart_sin_cos_coeffs,(__cudart_i2opi_d - __cudart_sin_cos_coeffs)
__cudart_sin_cos_coeffs:
        /*0000*/ 	.byte	0x46, 0xd2, 0xb0, 0x2c, 0xf1, 0xe5, 0x5a, 0xbe, 0x92, 0xe3, 0xac, 0x69, 0xe3, 0x1d, 0xc7, 0x3e
        /*0010*/ 	.byte	0xa1, 0x62, 0xdb, 0x19, 0xa0, 0x01, 0x2a, 0xbf, 0x18, 0x08, 0x11, 0x11, 0x11, 0x11, 0x81, 0x3f
        /*0020*/ 	.byte	0x54, 0x55, 0x55, 0x55, 0x55, 0x55, 0xc5, 0xbf, 0x00, 0x00, 0x00, 0x00, 0x00, 0x00, 0x00, 0x00
        /*0030*/ 	.byte	0x00, 0x00, 0x00, 0x00, 0x00, 0x00, 0x00, 0x00, 0x64, 0x81, 0xfd, 0x20, 0x83, 0xff, 0xa8, 0xbd
        /*0040*/ 	.byte	0x28, 0x85, 0xef, 0xc1, 0xa7, 0xee, 0x21, 0x3e, 0xd9, 0xe6, 0x06, 0x8e, 0x4f, 0x7e, 0x92, 0xbe
        /*0050*/ 	.byte	0xe9, 0xbc, 0xdd, 0x19, 0xa0, 0x01, 0xfa, 0x3e, 0x47, 0x5d, 0xc1, 0x16, 0x6c, 0xc1, 0x56, 0xbf
        /*0060*/ 	.byte	0x51, 0x55, 0x55, 0x55, 0x55, 0x55, 0xa5, 0x3f, 0x00, 0x00, 0x00, 0x00, 0x00, 0x00, 0xe0, 0xbf
        /*0070*/ 	.byte	0x00, 0x00, 0x00, 0x00, 0x00, 0x00, 0xf0, 0x3f, 0x00, 0x00, 0x00, 0x00, 0x00, 0x00, 0x00, 0x00
	.type		__cudart_i2opi_d,@object
	.size		__cudart_i2opi_d,(.L_0 - __cudart_i2opi_d)
__cudart_i2opi_d:
        /* <DEDUP_REMOVED lines=9> */
.L_0:


//--------------------- .nv.shared.reserved.0     --------------------------
	.section	.nv.shared.reserved.0,"aw",@nobits
	.weak		__nv_reservedSMEM_offset_0_alias
	.size		__nv_reservedSMEM_offset_0_alias, 0, 64
	.other		__nv_reservedSMEM_offset_0_alias,@"STO_CUDA_RESERVED_SHARED STV_DEFAULT"
__nv_reservedSMEM_offset_0_alias:
	.zero		0
	.zero		64


//--------------------- .nv.constant0._Z7fun_gpuPdS_id --------------------------
	.section	.nv.constant0._Z7fun_gpuPdS_id,"a",@progbits
	.sectionflags	@""
	.align	4
.nv.constant0._Z7fun_gpuPdS_id:
	.zero		928


//--------------------- SYMBOLS --------------------------

	.type		.nv.reservedSmem.offset0,@object
	.size		.nv.reservedSmem.offset0,0x4
